	.target	sm_100a

	.elftype	@"ET_EXEC"


//--------------------- .note.nv.tkinfo           --------------------------
	.section	.note.nv.tkinfo,"",@"SHT_NOTE"
	.sectionflags	@"SHF_NOTE_NV_TKINFO"
	.tkinfo
        /*0018*/ 	.word	0x00000081
        /*0030*/ 	.string	""
        /*0030*/ 	.string	"ptxas-blackwell"
        /*0030*/ 	.string	"Cuda compilation tools, release 12.9, V12.9.86"
        /*0030*/ 	.string	"Build cuda_12.9.r12.9/compiler.36037853_0"
        /*0030*/ 	.string	"-v  -suppress-debug-info  -lineinfo  -arch sm_100a "



//--------------------- .note.nv.cuver            --------------------------
	.section	.note.nv.cuver,"",@"SHT_NOTE"
	.sectionflags	@"SHF_NOTE_NV_CUVER"
        /*0018*/ 	.short	0x0001
        /*001a*/ 	.short	0x0064
        /*001c*/ 	.short	0x0001
        /*001e*/ 	.short	0x0000
        /*0020*/ 	.short	0x0001
        /*0022*/ 	.short	0x0000


//--------------------- .nv.info                  --------------------------
	.section	.nv.info,"",@"SHT_CUDA_INFO"
	.align	4


	//----- nvinfo : EIATTR_REGCOUNT
	.align		4
        /*0000*/ 	.byte	0x04, 0x2f
        /*0002*/ 	.short	(.L_4 - .L_3)
	.align		4
.L_3:
        /*0004*/ 	.word	index@(gluon_mma)
        /*0008*/ 	.word	0x00000028


	//----- nvinfo : EIATTR_FRAME_SIZE
	.align		4
.L_4:
        /*000c*/ 	.byte	0x04, 0x11
        /*000e*/ 	.short	(.L_6 - .L_5)
	.align		4
.L_5:
        /*0010*/ 	.word	index@($__internal_2_$__cuda_sm10x_tcgen05_guardrail_trap_unallocated_columns_being_dealloced)
        /*0014*/ 	.word	0x00000000


	//----- nvinfo : EIATTR_FRAME_SIZE
	.align		4
.L_6:
        /*0018*/ 	.byte	0x04, 0x11
        /*001a*/ 	.short	(.L_8 - .L_7)
	.align		4
.L_7:
        /*001c*/ 	.word	index@($__internal_1_$__cuda_sm10x_tcgen05_guardrail_trap_phase_invalid_during_alloc)
        /*0020*/ 	.word	0x00000000


	//----- nvinfo : EIATTR_FRAME_SIZE
	.align		4
.L_8:
        /*0024*/ 	.byte	0x04, 0x11
        /*0026*/ 	.short	(.L_10 - .L_9)
	.align		4
.L_9:
        /*0028*/ 	.word	index@($__internal_0_$__cuda_sm10x_tcgen05_guardrail_trap_col_being_dealloced_not_returned_by_alloc)
        /*002c*/ 	.word	0x00000000


	//----- nvinfo : EIATTR_FRAME_SIZE
	.align		4
.L_10:
        /*0030*/ 	.byte	0x04, 0x11
        /*0032*/ 	.short	(.L_12 - .L_11)
	.align		4
.L_11:
        /*0034*/ 	.word	index@(gluon_mma)
        /*0038*/ 	.word	0x00000000


	//----- nvinfo : EIATTR_MIN_STACK_SIZE
	.align		4
.L_12:
        /*003c*/ 	.byte	0x04, 0x12
        /*003e*/ 	.short	(.L_14 - .L_13)
	.align		4
.L_13:
        /*0040*/ 	.word	index@(gluon_mma)
        /*0044*/ 	.word	0x00000000
.L_14:


//--------------------- .nv.info.gluon_mma        --------------------------
	.section	.nv.info.gluon_mma,"",@"SHT_CUDA_INFO"
	.sectionflags	@""
	.align	4


	//----- nvinfo : EIATTR_CUDA_API_VERSION
	.align		4
        /*0000*/ 	.byte	0x04, 0x37
        /*0002*/ 	.short	(.L_16 - .L_15)
.L_15:
        /*0004*/ 	.word	0x00000081


	//----- nvinfo : EIATTR_KPARAM_INFO
	.align		4
.L_16:
        /*0008*/ 	.byte	0x04, 0x17
        /*000a*/ 	.short	(.L_18 - .L_17)
.L_17:
        /*000c*/ 	.word	0x00000000
        /*0010*/ 	.short	0x0004
        /*0012*/ 	.short	0x0020
        /*0014*/ 	.byte	0x00, 0xf4, 0x21, 0x00


	//----- nvinfo : EIATTR_KPARAM_INFO
	.align		4
.L_18:
        /*0018*/ 	.byte	0x04, 0x17
        /*001a*/ 	.short	(.L_20 - .L_19)
.L_19:
        /*001c*/ 	.word	0x00000000
        /*0020*/ 	.short	0x0003
        /*0022*/ 	.short	0x0018
        /*0024*/ 	.byte	0x00, 0xf4, 0x21, 0x00


	//----- nvinfo : EIATTR_KPARAM_INFO
	.align		4
.L_20:
        /*0028*/ 	.byte	0x04, 0x17
        /*002a*/ 	.short	(.L_22 - .L_21)
.L_21:
        /*002c*/ 	.word	0x00000000
        /*0030*/ 	.short	0x0002
        /*0032*/ 	.short	0x0010
        /*0034*/ 	.byte	0x00, 0xf4, 0x21, 0x00


	//----- nvinfo : EIATTR_KPARAM_INFO
	.align		4
.L_22:
        /*0038*/ 	.byte	0x04, 0x17
        /*003a*/ 	.short	(.L_24 - .L_23)
.L_23:
        /*003c*/ 	.word	0x00000000
        /*0040*/ 	.short	0x0001
        /*0042*/ 	.short	0x0008
        /*0044*/ 	.byte	0x00, 0xf4, 0x21, 0x00


	//----- nvinfo : EIATTR_KPARAM_INFO
	.align		4
.L_24:
        /*0048*/ 	.byte	0x04, 0x17
        /*004a*/ 	.short	(.L_26 - .L_25)
.L_25:
        /*004c*/ 	.word	0x00000000
        /*0050*/ 	.short	0x0000
        /*0052*/ 	.short	0x0000
        /*0054*/ 	.byte	0x00, 0xf4, 0x21, 0x00


	//----- nvinfo : EIATTR_AT_ENTRY_FRAGMENTS
	.align		4
.L_26:
        /*0058*/ 	.byte	0x04, 0x4f
        /*005a*/ 	.short	(.L_28 - .L_27)


	//   ....[0]....
.L_27:
        /*005c*/ 	.word	0x00000004


	//----- nvinfo : EIATTR_RESERVED_SMEM_USED
	.align		4
.L_28:
        /*0060*/ 	.byte	0x01, 0x41
	.zero		2


	//----- nvinfo : EIATTR_SPARSE_MMA_MASK
	.align		4
        /*0064*/ 	.byte	0x03, 0x50
        /*0066*/ 	.short	0x0000


	//----- nvinfo : EIATTR_TCGEN05_1CTA_USED
	.align		4
        /*0068*/ 	.byte	0x01, 0x51
	.zero		2


	//----- nvinfo : EIATTR_MAXREG_COUNT
	.align		4
        /*006c*/ 	.byte	0x03, 0x1b
        /*006e*/ 	.short	0x00ff


	//----- nvinfo : EIATTR_NUM_BARRIERS
	.align		4
        /*0070*/ 	.byte	0x02, 0x4c
        /*0072*/ 	.byte	0x01
	.zero		1


	//----- nvinfo : EIATTR_INT_WARP_WIDE_INSTR_OFFSETS
	.align		4
        /*0074*/ 	.byte	0x04, 0x31
        /*0076*/ 	.short	(.L_30 - .L_29)


	//   ....[0]....
.L_29:
        /*0078*/ 	.word	0x00000f70


	//   ....[1]....
        /*007c*/ 	.word	0x00000fc0


	//   ....[2]....
        /*0080*/ 	.word	0x000015e0


	//   ....[3]....
        /*0084*/ 	.word	0x000015f0


	//   ....[4]....
        /*0088*/ 	.word	0x00001e50


	//   ....[5]....
        /*008c*/ 	.word	0x00001ea0


	//----- nvinfo : EIATTR_COOP_GROUP_MASK_REGIDS
	.align		4
.L_30:
        /*0090*/ 	.byte	0x04, 0x29
        /*0092*/ 	.short	(.L_32 - .L_31)


	//   ....[0]....
.L_31:
        /*0094*/ 	.word	0xffffffff


	//   ....[1]....
        /*0098*/ 	.word	0xffffffff


	//   ....[2]....
        /*009c*/ 	.word	0xffffffff


	//   ....[3]....
        /*00a0*/ 	.word	0xffffffff


	//----- nvinfo : EIATTR_COOP_GROUP_INSTR_OFFSETS
	.align		4
.L_32:
        /*00a4*/ 	.byte	0x04, 0x28
        /*00a6*/ 	.short	(.L_34 - .L_33)


	//   ....[0]....
.L_33:
        /*00a8*/ 	.word	0x00000050


	//   ....[1]....
        /*00ac*/ 	.word	0x00000310


	//   ....[2]....
        /*00b0*/ 	.word	0x00001ce0


	//   ....[3]....
        /*00b4*/ 	.word	0x00001f50


	//----- nvinfo : EIATTR_VRC_CTA_INIT_COUNT
	.align		4
.L_34:
        /*00b8*/ 	.byte	0x02, 0x4a
        /*00ba*/ 	.byte	0x80
	.zero		1


	//----- nvinfo : EIATTR_MBARRIER_INSTR_OFFSETS
	.align		4
        /*00bc*/ 	.byte	0x04, 0x39
        /*00be*/ 	.short	(.L_36 - .L_35)


	//   ....[0]....
.L_35:
        /*00c0*/ 	.word	0x00001220
        /*00c4*/ 	.word	0x000000ff
        /*00c8*/ 	.word	0x00008000
        /*00cc*/ 	.short	0x0100
        /*00ce*/ 	.byte	0x0c
	.zero		1


	//   ....[1]....
        /*00d0*/ 	.word	0x00001680
        /*00d4*/ 	.word	0x000000ff
        /*00d8*/ 	.word	0x00008000
        /*00dc*/ 	.short	0x010a
        /*00de*/ 	.byte	0x0c
	.zero		1


	//   ....[2]....
        /*00e0*/ 	.word	0x00001820
        /*00e4*/ 	.word	0x000000ff
        /*00e8*/ 	.word	0x00008000
        /*00ec*/ 	.short	0x0108
        /*00ee*/ 	.byte	0x0c
	.zero		1


	//   ....[3]....
        /*00f0*/ 	.word	0x00001f70
        /*00f4*/ 	.word	0x000000ff
        /*00f8*/ 	.word	0x00008000
        /*00fc*/ 	.short	0x010a
        /*00fe*/ 	.byte	0x0c
	.zero		1


	//----- nvinfo : EIATTR_NUM_MBARRIERS
	.align		4
.L_36:
        /*0100*/ 	.byte	0x03, 0x38
        /*0102*/ 	.short	0x0001


	//----- nvinfo : EIATTR_EXIT_INSTR_OFFSETS
	.align		4
        /*0104*/ 	.byte	0x04, 0x1c
        /*0106*/ 	.short	(.L_38 - .L_37)


	//   ....[0]....
.L_37:
        /*0108*/ 	.word	0x00001f60


	//----- nvinfo : EIATTR_REQNTID
	.align		4
.L_38:
        /*010c*/ 	.byte	0x04, 0x10
        /*010e*/ 	.short	(.L_40 - .L_39)
.L_39:
        /*0110*/ 	.word	0x00000100
        /*0114*/ 	.word	0x00000001
        /*0118*/ 	.word	0x00000001


	//----- nvinfo : EIATTR_CRS_STACK_SIZE
	.align		4
.L_40:
        /*011c*/ 	.byte	0x04, 0x1e
        /*011e*/ 	.short	(.L_42 - .L_41)
.L_41:
        /*0120*/ 	.word	0x00000000


	//----- nvinfo : EIATTR_CBANK_PARAM_SIZE
	.align		4
.L_42:
        /*0124*/ 	.byte	0x03, 0x19
        /*0126*/ 	.short	0x0028


	//----- nvinfo : EIATTR_PARAM_CBANK
	.align		4
        /*0128*/ 	.byte	0x04, 0x0a
        /*012a*/ 	.short	(.L_44 - .L_43)
	.align		4
.L_43:
        /*012c*/ 	.word	index@(.nv.constant0.gluon_mma)
        /*0130*/ 	.short	0x0380
        /*0132*/ 	.short	0x0028


	//----- nvinfo : EIATTR_SW_WAR
	.align		4
.L_44:
        /*0134*/ 	.byte	0x04, 0x36
        /*0136*/ 	.short	(.L_46 - .L_45)
.L_45:
        /*0138*/ 	.word	0x00000008
.L_46:


//--------------------- .nv.compat                --------------------------
	.section	.nv.compat,"",@"SHT_CUDA_COMPAT_INFO"
	.align	4
        /*0000*/ 	.byte	0x02, 0x02, 0x02, 0x00, 0x02, 0x05, 0x05, 0x00, 0x02, 0x03, 0x00, 0x00, 0x02, 0x06, 0x01, 0x00


//--------------------- .nv.callgraph             --------------------------
	.section	.nv.callgraph,"",@"SHT_CUDA_CALLGRAPH"
	.align	4
	.sectionentsize	8
	.align		4
        /*0000*/ 	.word	0x00000000
	.align		4
        /*0004*/ 	.word	0xffffffff
	.align		4
        /*0008*/ 	.word	0x00000000
	.align		4
        /*000c*/ 	.word	0xfffffffe
	.align		4
        /*0010*/ 	.word	0x00000000
	.align		4
        /*0014*/ 	.word	0xfffffffd
	.align		4
        /*0018*/ 	.word	0x00000000
	.align		4
        /*001c*/ 	.word	0xfffffffc


//--------------------- .text.gluon_mma           --------------------------
	.section	.text.gluon_mma,"ax",@progbits
	.align	128
        .global         gluon_mma
        .type           gluon_mma,@function
        .size           gluon_mma,(.L_x_15 - gluon_mma)
        .other          gluon_mma,@"STO_CUDA_ENTRY STV_DEFAULT"
gluon_mma:
.text.gluon_mma:
[----:B------:R-:W0:Y:S01]  /*0000*/  LDC R1, c[0x0][0x37c] ;  /* 0x0000df00ff017b82 */ /* 0x000e220000000800 */
[----:B------:R-:W1:Y:S02]  /*0010*/  S2R R0, SR_TID.X ;  /* 0x0000000000007919 */ /* 0x000e640000002100 */
[----:B-1----:R-:W-:-:S13]  /*0020*/  ISETP.GE.U32.AND P1, PT, R0, 0x20, PT ;  /* 0x000000200000780c */ /* 0x002fda0003f26070 */
[----:B------:R-:W-:Y:S05]  /*0030*/  @P1 BRA `(.L_x_0) ;  /* 0x0000000000b81947 */ /* 0x000fea0003800000 */
[----:B------:R-:W1:Y:S01]  /*0040*/  S2UR UR6, SR_CgaCtaId ;  /* 0x00000000000679c3 */ /* 0x000e620000008800 */
[----:B------:R-:W-:Y:S01]  /*0050*/  NOP ;  /* 0x0000000000007918 */ /* 0x000fe20000000000 */
[----:B------:R-:W-:Y:S02]  /*0060*/  UMOV UR4, 0x40 ;  /* 0x0000004000047882 */ /* 0x000fe40000000000 */
[----:B-1----:R-:W-:-:S09]  /*0070*/  ULEA UR4, UR6, UR4, 0x18 ;  /* 0x0000000406047291 */ /* 0x002fd2000f8ec0ff */
[----:B------:R-:W1:Y:S01]  /*0080*/  LDS.U8 R2, [UR4] ;  /* 0x00000004ff027984 */ /* 0x000e620008000000 */
[----:B------:R-:W-:Y:S02]  /*0090*/  UMOV UR4, 0x400 ;  /* 0x0000040000047882 */ /* 0x000fe40000000000 */
[----:B------:R-:W-:Y:S01]  /*00a0*/  ULEA UR4, UR6, UR4, 0x18 ;  /* 0x0000000406047291 */ /* 0x000fe2000f8ec0ff */
[----:B-1----:R-:W-:-:S13]  /*00b0*/  ISETP.NE.AND P0, PT, R2, RZ, PT ;  /* 0x000000ff0200720c */ /* 0x002fda0003f05270 */
[----:B------:R-:W-:Y:S05]  /*00c0*/  @P0 BRA `(.L_x_1) ;  /* 0x00000000007c0947 */ /* 0x000fea0003800000 */
[----:B------:R-:W-:-:S13]  /*00d0*/  ELECT P0, URZ, PT ;  /* 0x0000000000ff782f */ /* 0x000fda0003800000 */
[----:B------:R-:W-:Y:S05]  /*00e0*/  @!P0 BRA `(.L_x_2) ;  /* 0x0000000000848947 */ /* 0x000fea0003800000 */
[----:B------:R-:W-:Y:S01]  /*00f0*/  UMOV UR5, 0x2 ;  /* 0x0000000200057882 */ /* 0x000fe20000000000 */
[----:B------:R-:W-:Y:S02]  /*0100*/  IMAD.MOV.U32 R5, RZ, RZ, 0x1 ;  /* 0x00000001ff057424 */ /* 0x000fe400078e00ff */
[----:B------:R-:W-:Y:S02]  /*0110*/  IMAD.MOV.U32 R3, RZ, RZ, 0x3 ;  /* 0x00000003ff037424 */ /* 0x000fe400078e00ff */
[----:B------:R-:W-:Y:S04]  /*0120*/  DEPBAR.LE SB1, 0x36 ;  /* 0x00009d800000791a */ /* 0x000fe80000000000 */
[----:B------:R-:W1:Y:S02]  /*0130*/  UTCATOMSWS.FIND_AND_SET.ALIGN UP0, UR5, UR5 ;  /* 0x00000005000575e3 */ /* 0x000e640008000800 */
[----:B-1----:R-:W-:-:S04]  /*0140*/  PLOP3.LUT P0, PT, PT, PT, UP0, 0x80, 0x8 ;  /* 0x000000000008781c */ /* 0x002fc80003f0f008 */
[----:B------:R-:W-:-:S04]  /*0150*/  SEL R2, RZ, 0xffffffff, !P0 ;  /* 0xffffffffff027807 */ /* 0x000fc80004000000 */
[----:B------:R-:W-:Y:S01]  /*0160*/  ISETP.NE.AND P0, PT, R2, RZ, PT ;  /* 0x000000ff0200720c */ /* 0x000fe20003f05270 */
[----:B------:R-:W-:-:S12]  /*0170*/  IMAD.U32 R2, RZ, RZ, UR5 ;  /* 0x00000005ff027e24 */ /* 0x000fd8000f8e00ff */
[----:B------:R-:W-:Y:S05]  /*0180*/  @P0 BRA `(.L_x_3) ;  /* 0x0000000000240947 */ /* 0x000fea0003800000 */
.L_x_4:
[----:B------:R-:W-:Y:S05]  /*0190*/  NANOSLEEP 0x64 ;  /* 0x000000640000795d */ /* 0x000fea0003800000 */
[----:B------:R-:W-:-:S05]  /*01a0*/  UMOV UR5, 0x2 ;  /* 0x0000000200057882 */ /* 0x000fca0000000000 */
[----:B------:R-:W-:Y:S04]  /*01b0*/  DEPBAR.LE SB1, 0x36 ;  /* 0x00009d800000791a */ /* 0x000fe80000000000 */
[----:B------:R-:W1:Y:S02]  /*01c0*/  UTCATOMSWS.FIND_AND_SET.ALIGN UP0, UR5, UR5 ;  /* 0x00000005000575e3 */ /* 0x000e640008000800 */
[----:B-1----:R-:W-:-:S04]  /*01d0*/  PLOP3.LUT P0, PT, PT, PT, UP0, 0x80, 0x8 ;  /* 0x000000000008781c */ /* 0x002fc80003f0f008 */
[----:B------:R-:W-:-:S04]  /*01e0*/  SEL R2, RZ, 0xffffffff, !P0 ;  /* 0xffffffffff027807 */ /* 0x000fc80004000000 */
[----:B------:R-:W-:Y:S01]  /*01f0*/  ISETP.NE.AND P0, PT, R2, RZ, PT ;  /* 0x000000ff0200720c */ /* 0x000fe20003f05270 */
[----:B------:R-:W-:-:S12]  /*0200*/  IMAD.U32 R2, RZ, RZ, UR5 ;  /* 0x00000005ff027e24 */ /* 0x000fd8000f8e00ff */
[----:B------:R-:W-:Y:S05]  /*0210*/  @!P0 BRA `(.L_x_4) ;  /* 0xfffffffc00dc8947 */ /* 0x000fea000383ffff */
.L_x_3:
[C---:B------:R-:W-:Y:S01]  /*0220*/  VIADD R4, R2.reuse, 0x10 ;  /* 0x0000001002047836 */ /* 0x040fe20000000000 */
[----:B------:R-:W-:Y:S01]  /*0230*/  UMOV UR5, 0x50 ;  /* 0x0000005000057882 */ /* 0x000fe20000000000 */
[----:B------:R-:W-:Y:S01]  /*0240*/  SHF.L.U32 R3, R3, R2, RZ ;  /* 0x0000000203037219 */ /* 0x000fe200000006ff */
[----:B------:R-:W-:Y:S01]  /*0250*/  ULEA UR5, UR6, UR5, 0x18 ;  /* 0x0000000506057291 */ /* 0x000fe2000f8ec0ff */
[----:B------:R-:W-:Y:S01]  /*0260*/  IMAD.SHL.U32 R2, R2, 0x20, RZ ;  /* 0x0000002002027824 */ /* 0x000fe200078e00ff */
[----:B------:R-:W-:-:S04]  /*0270*/  SHF.L.U32 R4, R5, R4, RZ ;  /* 0x0000000405047219 */ /* 0x000fc800000006ff */
[----:B------:R-:W-:-:S05]  /*0280*/  LOP3.LUT R3, R4, R3, RZ, 0xfc, !PT ;  /* 0x0000000304037212 */ /* 0x000fca00078efcff */
[----:B------:R1:W-:Y:S04]  /*0290*/  ATOMS.OR RZ, [UR5], R3 ;  /* 0x00000003ffff798c */ /* 0x0003e8000b000005 */
[----:B------:R1:W-:Y:S01]  /*02a0*/  STS [UR4], R2 ;  /* 0x00000002ff007988 */ /* 0x0003e20008000804 */
[----:B------:R-:W-:Y:S05]  /*02b0*/  BRA `(.L_x_2) ;  /* 0x0000000000107947 */ /* 0x000fea0003800000 */
.L_x_1:
[----:B------:R-:W-:-:S05]  /*02c0*/  IMAD.MOV.U32 R2, RZ, RZ, -0x1 ;  /* 0xffffffffff027424 */ /* 0x000fca00078e00ff */
[----:B------:R1:W-:Y:S02]  /*02d0*/  STS [UR4], R2 ;  /* 0x00000002ff007988 */ /* 0x0003e40008000804 */
[----:B-1----:R-:W-:-:S07]  /*02e0*/  MOV R2, 0x300 ;  /* 0x0000030000027802 */ /* 0x002fce0000000f00 */
[----:B0-----:R-:W-:Y:S05]  /*02f0*/  CALL.REL.NOINC `($__internal_1_$__cuda_sm10x_tcgen05_guardrail_trap_phase_invalid_during_alloc) ;  /* 0x0000001c00347944 */ /* 0x001fea0003c00000 */
.L_x_2:
[----:B------:R-:W-:Y:S05]  /*0300*/  WARPSYNC.ALL ;  /* 0x0000000000007948 */ /* 0x000fea0003800000 */
[----:B------:R-:W-:Y:S01]  /*0310*/  NOP ;  /* 0x0000000000007918 */ /* 0x000fe20000000000 */
.L_x_0:
[----:B------:R-:W2:Y:S01]  /*0320*/  LDC.64 R24, c[0x0][0x380] ;  /* 0x0000e000ff187b82 */ /* 0x000ea20000000a00 */
[----:B------:R-:W-:Y:S01]  /*0330*/  SHF.R.U32.HI R10, RZ, 0x5, R0 ;  /* 0x00000005ff0a7819 */ /* 0x000fe20000011600 */
[----:B------:R-:W-:Y:S01]  /*0340*/  UMOV UR4, 0x400 ;  /* 0x0000040000047882 */ /* 0x000fe20000000000 */
[----:B------:R-:W-:Y:S01]  /*0350*/  LOP3.LUT R12, R0, 0xe0, RZ, 0xc0, !PT ;  /* 0x000000e0000c7812 */ /* 0x000fe200078ec0ff */
[----:B------:R-:W3:Y:S01]  /*0360*/  LDCU.64 UR14, c[0x0][0x358] ;  /* 0x00006b00ff0e77ac */ /* 0x000ee20008000a00 */
[----:B------:R-:W-:Y:S02]  /*0370*/  SGXT.U32 R10, R10, 0x3 ;  /* 0x000000030a0a781a */ /* 0x000fe40000000000 */
[----:B-1----:R-:W-:Y:S01]  /*0380*/  LOP3.LUT R3, R0, 0x1f, RZ, 0xc0, !PT ;  /* 0x0000001f00037812 */ /* 0x002fe200078ec0ff */
[----:B------:R-:W1:Y:S01]  /*0390*/  S2UR UR6, SR_CgaCtaId ;  /* 0x00000000000679c3 */ /* 0x000e620000008800 */
[----:B------:R-:W-:Y:S01]  /*03a0*/  IMAD.SHL.U32 R2, R12, 0x4, RZ ;  /* 0x000000040c027824 */ /* 0x000fe200078e00ff */
[----:B------:R-:W-:-:S02]  /*03b0*/  LOP3.LUT R8, R10, 0x8, RZ, 0xfc, !PT ;  /* 0x000000080a087812 */ /* 0x000fc400078efcff */
[----:B------:R-:W-:-:S03]  /*03c0*/  LOP3.LUT R5, R10, 0x10, RZ, 0xfc, !PT ;  /* 0x000000100a057812 */ /* 0x000fc600078efcff */
[----:B------:R-:W-:Y:S02]  /*03d0*/  IMAD.SHL.U32 R4, R8, 0x80, RZ ;  /* 0x0000008008047824 */ /* 0x000fe400078e00ff */
[C---:B------:R-:W-:Y:S01]  /*03e0*/  IMAD.SHL.U32 R6, R5.reuse, 0x80, RZ ;  /* 0x0000008005067824 */ /* 0x040fe200078e00ff */
[----:B------:R-:W-:Y:S01]  /*03f0*/  BAR.SYNC.DEFER_BLOCKING 0x0 ;  /* 0x0000000000007b1d */ /* 0x000fe20000010000 */
[-C--:B--2---:R-:W-:Y:S02]  /*0400*/  LEA R16, P0, R12, R24.reuse, 0x3 ;  /* 0x000000180c107211 */ /* 0x084fe400078018ff */
[-C--:B------:R-:W-:Y:S02]  /*0410*/  LEA R14, P2, R5, R24.reuse, 0x8 ;  /* 0x00000018050e7211 */ /* 0x080fe400078440ff */
[-C--:B------:R-:W-:Y:S02]  /*0420*/  LEA.HI.X R17, R2, R25.reuse, RZ, 0x1, P0 ;  /* 0x0000001902117211 */ /* 0x080fe400000f0cff */
[----:B------:R-:W-:Y:S01]  /*0430*/  LEA R32, P0, R8, R24, 0x8 ;  /* 0x0000001808207211 */ /* 0x000fe200078040ff */
[----:B-1----:R-:W-:Y:S01]  /*0440*/  ULEA UR12, UR6, UR4, 0x18 ;  /* 0x00000004060c7291 */ /* 0x002fe2000f8ec0ff */
[-C--:B------:R-:W-:Y:S01]  /*0450*/  LEA.HI.X R15, R6, R25.reuse, RZ, 0x1, P2 ;  /* 0x00000019060f7211 */ /* 0x080fe200010f0cff */
[----:B------:R-:W-:Y:S01]  /*0460*/  IMAD.WIDE.U32 R16, R3, 0x2, R16 ;  /* 0x0000000203107825 */ /* 0x000fe200078e0010 */
[----:B------:R-:W-:-:S06]  /*0470*/  LEA.HI.X R33, R4, R25, RZ, 0x1, P0 ;  /* 0x0000001904217211 */ /* 0x000fcc00000f0cff */
[----:B------:R-:W1:Y:S01]  /*0480*/  LDS R4, [UR12] ;  /* 0x0000000cff047984 */ /* 0x000e620008000800 */
[----:B------:R-:W-:Y:S01]  /*0490*/  BAR.SYNC.DEFER_BLOCKING 0x0 ;  /* 0x0000000000007b1d */ /* 0x000fe20000010000 */
[----:B------:R-:W-:Y:S01]  /*04a0*/  LOP3.LUT R7, R0, 0x1f, RZ, 0xc0, !PT ;  /* 0x0000001f00077812 */ /* 0x000fe200078ec0ff */
[----:B------:R-:W-:-:S04]  /*04b0*/  IMAD.WIDE.U32 R32, R3, 0x2, R32 ;  /* 0x0000000203207825 */ /* 0x000fc800078e0020 */
[----:B------:R-:W-:-:S04]  /*04c0*/  IMAD.WIDE.U32 R14, R3, 0x2, R14 ;  /* 0x00000002030e7825 */ /* 0x000fc800078e000e */
[----:B------:R-:W-:Y:S01]  /*04d0*/  IMAD R7, R7, 0x2, R2 ;  /* 0x0000000207077824 */ /* 0x000fe200078e0202 */
[----:B---3--:R2:W5:Y:S04]  /*04e0*/  LDG.E.U16 R18, desc[UR14][R16.64] ;  /* 0x0000000e10127981 */ /* 0x008568000c1e1500 */
[----:B------:R2:W5:Y:S04]  /*04f0*/  LDG.E.U16 R20, desc[UR14][R16.64+0x80] ;  /* 0x0000800e10147981 */ /* 0x000568000c1e1500 */
[----:B------:R2:W5:Y:S01]  /*0500*/  LDG.E.U16 R26, desc[UR14][R16.64+0x40] ;  /* 0x0000400e101a7981 */ /* 0x000562000c1e1500 */
[----:B-1----:R-:W-:-:S03]  /*0510*/  R2UR UR13, R4 ;  /* 0x00000000040d72ca */ /* 0x002fc600000e0000 */
[----:B------:R2:W5:Y:S01]  /*0520*/  LDG.E.U16 R13, desc[UR14][R16.64+0xc0] ;  /* 0x0000c00e100d7981 */ /* 0x000562000c1e1500 */
[----:B------:R-:W-:-:S03]  /*0530*/  LOP3.LUT R4, R0, 0xe0, RZ, 0xc0, !PT ;  /* 0x000000e000047812 */ /* 0x000fc600078ec0ff */
[----:B------:R2:W5:Y:S01]  /*0540*/  LDG.E.U16 R36, desc[UR14][R32.64] ;  /* 0x0000000e20247981 */ /* 0x000562000c1e1500 */
[----:B------:R-:W-:-:S03]  /*0550*/  SHF.R.U32.HI R2, RZ, 0x1, R4 ;  /* 0x00000001ff027819 */ /* 0x000fc60000011604 */
[----:B------:R2:W5:Y:S01]  /*0560*/  LDG.E.U16 R27, desc[UR14][R32.64+0x80] ;  /* 0x0000800e201b7981 */ /* 0x000562000c1e1500 */
[----:B------:R-:W-:-:S03]  /*0570*/  LOP3.LUT R7, R7, R2, RZ, 0x3c, !PT ;  /* 0x0000000207077212 */ /* 0x000fc600078e3cff */
[----:B------:R2:W5:Y:S01]  /*0580*/  LDG.E.U16 R29, desc[UR14][R14.64] ;  /* 0x0000000e0e1d7981 */ /* 0x000562000c1e1500 */
[----:B------:R-:W-:Y:S05]  /*0590*/  @P1 BRA `(.L_x_5) ;  /* 0x0000000000181947 */ /* 0x000fea0003800000 */
[----:B------:R-:W-:Y:S01]  /*05a0*/  ELECT P0, URZ, PT ;  /* 0x0000000000ff782f */ /* 0x000fe20003800000 */
[----:B------:R-:W-:Y:S01]  /*05b0*/  IMAD.MOV.U32 R4, RZ, RZ, 0x1 ;  /* 0x00000001ff047424 */ /* 0x000fe200078e00ff */
[----:B------:R-:W-:Y:S01]  /*05c0*/  UMOV UR4, 0x40 ;  /* 0x0000004000047882 */ /* 0x000fe20000000000 */
[----:B------:R-:W-:Y:S01]  /*05d0*/  UVIRTCOUNT.DEALLOC.SMPOOL 0x80 ;  /* 0x000000800000784c */ /* 0x000fe20000000000 */
[----:B------:R-:W-:-:S09]  /*05e0*/  ULEA UR4, UR6, UR4, 0x18 ;  /* 0x0000000406047291 */ /* 0x000fd2000f8ec0ff */
[----:B------:R1:W-:Y:S03]  /*05f0*/  @P0 STS.U8 [UR4], R4 ;  /* 0x00000004ff000988 */ /* 0x0003e60008000004 */
.L_x_5:
[C---:B------:R-:W-:Y:S01]  /*0600*/  LOP3.LUT R9, R10.reuse, 0x20, RZ, 0xfc, !PT ;  /* 0x000000200a097812 */ /* 0x040fe200078efcff */
[----:B-----5:R3:W-:Y:S01]  /*0610*/  STS.U16 [R7+UR12], R18 ;  /* 0x0000001207007988 */ /* 0x0207e2000800040c */
[C---:B------:R-:W-:Y:S02]  /*0620*/  LOP3.LUT R11, R10.reuse, 0x28, RZ, 0xfc, !PT ;  /* 0x000000280a0b7812 */ /* 0x040fe400078efcff */
[----:B------:R-:W-:Y:S01]  /*0630*/  LOP3.LUT R6, R10, 0x30, RZ, 0xfc, !PT ;  /* 0x000000300a067812 */ /* 0x000fe200078efcff */
[----:B------:R-:W-:Y:S01]  /*0640*/  IMAD.SHL.U32 R34, R9, 0x80, RZ ;  /* 0x0000008009227824 */ /* 0x000fe200078e00ff */
[----:B------:R4:W-:Y:S01]  /*0650*/  STS.U16 [R7+UR12+0x2000], R20 ;  /* 0x0020001407007988 */ /* 0x0009e2000800040c */
[----:B------:R-:W-:Y:S01]  /*0660*/  IMAD.SHL.U32 R30, R11, 0x80, RZ ;  /* 0x000000800b1e7824 */ /* 0x000fe200078e00ff */
[CC--:B------:R-:W-:Y:S01]  /*0670*/  LEA R22, P4, R6.reuse, R24.reuse, 0x8 ;  /* 0x0000001806167211 */ /* 0x0c0fe200078840ff */
[----:B------:R-:W-:Y:S01]  /*0680*/  IMAD.SHL.U32 R28, R6, 0x80, RZ ;  /* 0x00000080061c7824 */ /* 0x000fe200078e00ff */
[----:B-1----:R-:W-:Y:S01]  /*0690*/  LOP3.LUT R4, R10, 0x18, RZ, 0xfc, !PT ;  /* 0x000000180a047812 */ /* 0x002fe200078efcff */
[----:B--2---:R-:W2:Y:S01]  /*06a0*/  LDG.E.U16 R35, desc[UR14][R14.64+0x80] ;  /* 0x0000800e0e237981 */ /* 0x004ea2000c1e1500 */
[----:B---3--:R-:W-:-:S02]  /*06b0*/  LEA R18, P2, R9, R24, 0x8 ;  /* 0x0000001809127211 */ /* 0x008fc400078440ff */
[-C--:B------:R-:W-:Y:S01]  /*06c0*/  LEA.HI.X R23, R28, R25.reuse, RZ, 0x1, P4 ;  /* 0x000000191c177211 */ /* 0x080fe200020f0cff */
[----:B------:R1:W-:Y:S01]  /*06d0*/  STS.U16 [R7+UR12+0x2400], R27 ;  /* 0x0024001b07007988 */ /* 0x0003e2000800040c */
[-C--:B------:R-:W-:Y:S01]  /*06e0*/  LEA.HI.X R19, R34, R25.reuse, RZ, 0x1, P2 ;  /* 0x0000001922137211 */ /* 0x080fe200010f0cff */
[C---:B------:R-:W-:Y:S01]  /*06f0*/  IMAD.SHL.U32 R17, R4.reuse, 0x80, RZ ;  /* 0x0000008004117824 */ /* 0x040fe200078e00ff */
[-C--:B----4-:R-:W-:Y:S02]  /*0700*/  LEA R20, P3, R11, R24.reuse, 0x8 ;  /* 0x000000180b147211 */ /* 0x090fe400078640ff */
[----:B------:R-:W-:Y:S01]  /*0710*/  LEA R16, P0, R4, R24, 0x8 ;  /* 0x0000001804107211 */ /* 0x000fe200078040ff */
[----:B------:R-:W-:Y:S01]  /*0720*/  IMAD.WIDE.U32 R18, R3, 0x2, R18 ;  /* 0x0000000203127825 */ /* 0x000fe200078e0012 */
[----:B------:R-:W-:Y:S02]  /*0730*/  LEA.HI.X R21, R30, R25, RZ, 0x1, P3 ;  /* 0x000000191e157211 */ /* 0x000fe400018f0cff */
[----:B------:R-:W-:-:S02]  /*0740*/  LOP3.LUT R10, R10, 0x38, RZ, 0xfc, !PT ;  /* 0x000000380a0a7812 */ /* 0x000fc400078efcff */
[----:B------:R-:W3:Y:S01]  /*0750*/  LDG.E.U16 R28, desc[UR14][R18.64+0x80] ;  /* 0x0000800e121c7981 */ /* 0x000ee2000c1e1500 */
[----:B------:R-:W-:Y:S01]  /*0760*/  IMAD.WIDE.U32 R20, R3, 0x2, R20 ;  /* 0x0000000203147825 */ /* 0x000fe200078e0014 */
[-C--:B------:R-:W-:Y:S02]  /*0770*/  LEA.HI.X R17, R17, R25.reuse, RZ, 0x1, P0 ;  /* 0x0000001911117211 */ /* 0x080fe400000f0cff */
[----:B-1----:R-:W4:Y:S01]  /*0780*/  LDG.E.U16 R27, desc[UR14][R18.64] ;  /* 0x0000000e121b7981 */ /* 0x002f22000c1e1500 */
[C---:B------:R-:W-:Y:S01]  /*0790*/  IMAD.SHL.U32 R31, R10.reuse, 0x80, RZ ;  /* 0x000000800a1f7824 */ /* 0x040fe200078e00ff */
[----:B------:R-:W-:Y:S01]  /*07a0*/  LEA R24, P5, R10, R24, 0x8 ;  /* 0x000000180a187211 */ /* 0x000fe200078a40ff */
[----:B------:R-:W-:Y:S01]  /*07b0*/  IMAD.WIDE.U32 R16, R3, 0x2, R16 ;  /* 0x0000000203107825 */ /* 0x000fe200078e0010 */
[----:B------:R-:W2:Y:S02]  /*07c0*/  LDG.E.U16 R30, desc[UR14][R20.64] ;  /* 0x0000000e141e7981 */ /* 0x000ea4000c1e1500 */
[----:B------:R-:W-:-:S02]  /*07d0*/  LEA.HI.X R25, R31, R25, RZ, 0x1, P5 ;  /* 0x000000191f197211 */ /* 0x000fc400028f0cff */
[----:B------:R-:W2:Y:S04]  /*07e0*/  LDG.E.U16 R31, desc[UR14][R16.64] ;  /* 0x0000000e101f7981 */ /* 0x000ea8000c1e1500 */
[----:B------:R-:W2:Y:S01]  /*07f0*/  LDG.E.U16 R34, desc[UR14][R16.64+0x80] ;  /* 0x0000800e10227981 */ /* 0x000ea2000c1e1500 */
[----:B------:R-:W-:-:S04]  /*0800*/  IMAD.WIDE.U32 R22, R3, 0x2, R22 ;  /* 0x0000000203167825 */ /* 0x000fc800078e0016 */
[----:B------:R-:W-:Y:S01]  /*0810*/  IMAD.WIDE.U32 R24, R3, 0x2, R24 ;  /* 0x0000000203187825 */ /* 0x000fe200078e0018 */
[----:B------:R1:W-:Y:S04]  /*0820*/  STS.U16 [R7+UR12+0x400], R36 ;  /* 0x0004002407007988 */ /* 0x0003e8000800040c */
[----:B------:R0:W-:Y:S04]  /*0830*/  STS.U16 [R7+UR12+0x800], R29 ;  /* 0x0008001d07007988 */ /* 0x0001e8000800040c */
[----:B------:R-:W2:Y:S04]  /*0840*/  LDG.E.U16 R37, desc[UR14][R24.64+0xc0] ;  /* 0x0000c00e18257981 */ /* 0x000ea8000c1e1500 */
[----:B-1----:R-:W2:Y:S04]  /*0850*/  LDG.E.U16 R36, desc[UR14][R20.64+0x80] ;  /* 0x0000800e14247981 */ /* 0x002ea8000c1e1500 */
[----:B0-----:R-:W2:Y:S04]  /*0860*/  LDG.E.U16 R29, desc[UR14][R24.64] ;  /* 0x0000000e181d7981 */ /* 0x001ea8000c1e1500 */
[----:B---3--:R0:W-:Y:S04]  /*0870*/  STS.U16 [R7+UR12+0x3000], R28 ;  /* 0x0030001c07007988 */ /* 0x0081e8000800040c */
[----:B----4-:R1:W-:Y:S04]  /*0880*/  STS.U16 [R7+UR12+0x1000], R27 ;  /* 0x0010001b07007988 */ /* 0x0103e8000800040c */
[----:B0-----:R-:W3:Y:S04]  /*0890*/  LDG.E.U16 R28, desc[UR14][R22.64+0x80] ;  /* 0x0000800e161c7981 */ /* 0x001ee8000c1e1500 */
[----:B--2---:R0:W-:Y:S04]  /*08a0*/  STS.U16 [R7+UR12+0x1400], R30 ;  /* 0x0014001e07007988 */ /* 0x0041e8000800040c */
[----:B-1----:R-:W2:Y:S04]  /*08b0*/  LDG.E.U16 R27, desc[UR14][R22.64] ;  /* 0x0000000e161b7981 */ /* 0x002ea8000c1e1500 */
[----:B0-----:R-:W4:Y:S04]  /*08c0*/  LDG.E.U16 R30, desc[UR14][R24.64+0x80] ;  /* 0x0000800e181e7981 */ /* 0x001f28000c1e1500 */
[----:B------:R0:W-:Y:S04]  /*08d0*/  STS.U16 [R7+UR12+0xc00], R31 ;  /* 0x000c001f07007988 */ /* 0x0001e8000800040c */
[----:B------:R1:W-:Y:S04]  /*08e0*/  STS.U16 [R7+UR12+0x2800], R35 ;  /* 0x0028002307007988 */ /* 0x0003e8000800040c */
[----:B0-----:R-:W4:Y:S04]  /*08f0*/  LDG.E.U16 R31, desc[UR14][R32.64+0x40] ;  /* 0x0000400e201f7981 */ /* 0x001f28000c1e1500 */
[----:B-1----:R-:W4:Y:S04]  /*0900*/  LDG.E.U16 R35, desc[UR14][R14.64+0xc0] ;  /* 0x0000c00e0e237981 */ /* 0x002f28000c1e1500 */
[----:B------:R-:W4:Y:S04]  /*0910*/  LDG.E.U16 R32, desc[UR14][R32.64+0xc0] ;  /* 0x0000c00e20207981 */ /* 0x000f28000c1e1500 */
[----:B------:R0:W4:Y:S02]  /*0920*/  LDG.E.U16 R33, desc[UR14][R14.64+0x40] ;  /* 0x0000400e0e217981 */ /* 0x000124000c1e1500 */
[----:B0-----:R-:W0:Y:S02]  /*0930*/  LDC.64 R14, c[0x0][0x388] ;  /* 0x0000e200ff0e7b82 */ /* 0x001e240000000a00 */
[----:B------:R1:W-:Y:S04]  /*0940*/  STS.U16 [R7+UR12+0x2c00], R34 ;  /* 0x002c002207007988 */ /* 0x0003e8000800040c */
[----:B-1----:R-:W4:Y:S04]  /*0950*/  LDG.E.U16 R34, desc[UR14][R16.64+0x40] ;  /* 0x0000400e10227981 */ /* 0x002f28000c1e1500 */
[----:B------:R-:W4:Y:S04]  /*0960*/  LDG.E.U16 R17, desc[UR14][R16.64+0xc0] ;  /* 0x0000c00e10117981 */ /* 0x000f28000c1e1500 */
[----:B------:R-:W4:Y:S04]  /*0970*/  LDG.E.U16 R16, desc[UR14][R18.64+0x40] ;  /* 0x0000400e12107981 */ /* 0x000f28000c1e1500 */
[----:B------:R-:W4:Y:S04]  /*0980*/  LDG.E.U16 R19, desc[UR14][R18.64+0xc0] ;  /* 0x0000c00e12137981 */ /* 0x000f28000c1e1500 */
[----:B------:R-:W4:Y:S04]  /*0990*/  LDG.E.U16 R18, desc[UR14][R20.64+0x40] ;  /* 0x0000400e14127981 */ /* 0x000f28000c1e1500 */
[----:B------:R-:W4:Y:S04]  /*09a0*/  LDG.E.U16 R21, desc[UR14][R20.64+0xc0] ;  /* 0x0000c00e14157981 */ /* 0x000f28000c1e1500 */
[----:B------:R-:W4:Y:S04]  /*09b0*/  LDG.E.U16 R20, desc[UR14][R22.64+0x40] ;  /* 0x0000400e16147981 */ /* 0x000f28000c1e1500 */
[----:B------:R-:W4:Y:S04]  /*09c0*/  LDG.E.U16 R23, desc[UR14][R22.64+0xc0] ;  /* 0x0000c00e16177981 */ /* 0x000f28000c1e1500 */
[----:B------:R1:W4:Y:S02]  /*09d0*/  LDG.E.U16 R22, desc[UR14][R24.64+0x40] ;  /* 0x0000400e18167981 */ /* 0x000324000c1e1500 */
[C---:B-1----:R-:W-:Y:S01]  /*09e0*/  IMAD.SHL.U32 R25, R8.reuse, 0x40, RZ ;  /* 0x0000004008197824 */ /* 0x042fe200078e00ff */
[----:B0-----:R-:W-:Y:S01]  /*09f0*/  LEA R24, P0, R8, R14, 0x7 ;  /* 0x0000000e08187211 */ /* 0x001fe200078038ff */
[----:B------:R0:W-:Y:S03]  /*0a00*/  STS.U16 [R7+UR12+0x3400], R36 ;  /* 0x0034002407007988 */ /* 0x0001e6000800040c */
[----:B------:R-:W-:Y:S01]  /*0a10*/  LEA.HI.X R25, R25, R15, RZ, 0x1, P0 ;  /* 0x0000000f19197211 */ /* 0x000fe200000f0cff */
[----:B------:R-:W-:Y:S02]  /*0a20*/  STS.U16 [R7+UR12+0x1c00], R29 ;  /* 0x001c001d07007988 */ /* 0x000fe4000800040c */
[----:B------:R-:W-:-:S04]  /*0a30*/  IMAD.WIDE.U32 R24, R3, 0x2, R24 ;  /* 0x0000000203187825 */ /* 0x000fc800078e0018 */
[----:B0-----:R-:W-:Y:S01]  /*0a40*/  IMAD.SHL.U32 R36, R5, 0x40, RZ ;  /* 0x0000004005247824 */ /* 0x001fe200078e00ff */
[----:B---3--:R0:W-:Y:S02]  /*0a50*/  STS.U16 [R7+UR12+0x3800], R28 ;  /* 0x0038001c07007988 */ /* 0x0081e4000800040c */
[----:B0-----:R-:W-:Y:S02]  /*0a60*/  LOP3.LUT R28, R7, 0x40, RZ, 0x3c, !PT ;  /* 0x00000040071c7812 */ /* 0x001fe400078e3cff */
[----:B--2---:R-:W-:Y:S04]  /*0a70*/  STS.U16 [R7+UR12+0x1800], R27 ;  /* 0x0018001b07007988 */ /* 0x004fe8000800040c */
[----:B----4-:R-:W-:Y:S04]  /*0a80*/  STS.U16 [R7+UR12+0x3c00], R30 ;  /* 0x003c001e07007988 */ /* 0x010fe8000800040c */
[----:B------:R0:W-:Y:S02]  /*0a90*/  STS.U16 [R28+UR12], R26 ;  /* 0x0000001a1c007988 */ /* 0x0001e4000800040c */
[----:B0-----:R-:W-:-:S04]  /*0aa0*/  LEA R26, P2, R5, R14, 0x7 ;  /* 0x0000000e051a7211 */ /* 0x001fc800078438ff */
[-C--:B------:R-:W-:Y:S02]  /*0ab0*/  LEA.HI.X R27, R36, R15.reuse, RZ, 0x1, P2 ;  /* 0x0000000f241b7211 */ /* 0x080fe400010f0cff */
[----:B------:R-:W2:Y:S01]  /*0ac0*/  LDG.E.U16 R36, desc[UR14][R24.64] ;  /* 0x0000000e18247981 */ /* 0x000ea2000c1e1500 */
[C---:B------:R-:W-:Y:S01]  /*0ad0*/  IMAD.SHL.U32 R8, R4.reuse, 0x40, RZ ;  /* 0x0000004004087824 */ /* 0x040fe200078e00ff */
[----:B------:R-:W-:Y:S02]  /*0ae0*/  LEA R4, P3, R4, R14, 0x7 ;  /* 0x0000000e04047211 */ /* 0x000fe400078638ff */
[----:B------:R0:W-:Y:S02]  /*0af0*/  STS.U16 [R28+UR12+0x2400], R32 ;  /* 0x002400201c007988 */ /* 0x0001e4000800040c */
[----:B------:R-:W-:Y:S02]  /*0b00*/  LEA.HI.X R5, R8, R15, RZ, 0x1, P3 ;  /* 0x0000000f08057211 */ /* 0x000fe400018f0cff */
[----:B------:R1:W-:Y:S01]  /*0b10*/  STS.U16 [R28+UR12+0x2000], R13 ;  /* 0x0020000d1c007988 */ /* 0x0003e2000800040c */
[----:B------:R-:W-:-:S02]  /*0b20*/  IMAD.SHL.U32 R29, R6, 0x40, RZ ;  /* 0x00000040061d7824 */ /* 0x000fc400078e00ff */
[C---:B------:R-:W-:Y:S01]  /*0b30*/  IMAD.WIDE.U32 R26, R3.reuse, 0x2, R26 ;  /* 0x00000002031a7825 */ /* 0x040fe200078e001a */
[----:B------:R-:W-:Y:S03]  /*0b40*/  STS.U16 [R28+UR12+0x400], R31 ;  /* 0x0004001f1c007988 */ /* 0x000fe6000800040c */
[C---:B0-----:R-:W-:Y:S01]  /*0b50*/  IMAD.SHL.U32 R32, R12.reuse, 0x2, RZ ;  /* 0x000000020c207824 */ /* 0x041fe200078e00ff */
[----:B------:R-:W-:Y:S01]  /*0b60*/  LEA R12, P0, R12, R14, 0x2 ;  /* 0x0000000e0c0c7211 */ /* 0x000fe200078010ff */
[----:B------:R-:W-:Y:S01]  /*0b70*/  IMAD.WIDE.U32 R4, R3, 0x2, R4 ;  /* 0x0000000203047825 */ /* 0x000fe200078e0004 */
[----:B------:R-:W3:Y:S03]  /*0b80*/  LDG.E.U16 R30, desc[UR14][R26.64] ;  /* 0x0000000e1a1e7981 */ /* 0x000ee6000c1e1500 */
[----:B-1----:R-:W-:Y:S01]  /*0b90*/  IMAD.SHL.U32 R13, R11, 0x40, RZ ;  /* 0x000000400b0d7824 */ /* 0x002fe200078e00ff */
[----:B------:R-:W4:Y:S04]  /*0ba0*/  LDG.E.U16 R8, desc[UR14][R4.64] ;  /* 0x0000000e04087981 */ /* 0x000f28000c1e1500 */
[----:B------:R0:W-:Y:S04]  /*0bb0*/  STS.U16 [R28+UR12+0xc00], R34 ;  /* 0x000c00221c007988 */ /* 0x0001e8000800040c */
[----:B------:R-:W-:Y:S01]  /*0bc0*/  STS.U16 [R28+UR12+0x2c00], R17 ;  /* 0x002c00111c007988 */ /* 0x000fe2000800040c */
[----:B0-----:R-:W-:-:S03]  /*0bd0*/  IMAD.SHL.U32 R34, R9, 0x40, RZ ;  /* 0x0000004009227824 */ /* 0x001fc600078e00ff */
[----:B------:R0:W-:Y:S04]  /*0be0*/  STS.U16 [R28+UR12+0x1000], R16 ;  /* 0x001000101c007988 */ /* 0x0001e8000800040c */
[----:B------:R-:W-:Y:S01]  /*0bf0*/  STS.U16 [R28+UR12+0x3000], R19 ;  /* 0x003000131c007988 */ /* 0x000fe2000800040c */
[----:B0-----:R-:W-:-:S03]  /*0c00*/  LEA R16, P2, R9, R14, 0x7 ;  /* 0x0000000e09107211 */ /* 0x001fc600078438ff */
[----:B------:R0:W-:Y:S01]  /*0c10*/  STS.U16 [R28+UR12+0x1400], R18 ;  /* 0x001400121c007988 */ /* 0x0001e2000800040c */
[----:B------:R-:W-:-:S03]  /*0c20*/  LEA.HI.X R17, R34, R15, RZ, 0x1, P2 ;  /* 0x0000000f22117211 */ /* 0x000fc600010f0cff */
[----:B------:R-:W-:Y:S01]  /*0c30*/  STS.U16 [R28+UR12+0x3400], R21 ;  /* 0x003400151c007988 */ /* 0x000fe2000800040c */
[----:B0-----:R-:W-:-:S03]  /*0c40*/  LEA R18, P3, R11, R14, 0x7 ;  /* 0x0000000e0b127211 */ /* 0x001fc600078638ff */
[----:B------:R0:W-:Y:S01]  /*0c50*/  STS.U16 [R28+UR12+0x1800], R20 ;  /* 0x001800141c007988 */ /* 0x0001e2000800040c */
[-C--:B------:R-:W-:Y:S02]  /*0c60*/  LEA.HI.X R19, R13, R15.reuse, RZ, 0x1, P3 ;  /* 0x0000000f0d137211 */ /* 0x080fe400018f0cff */
[-C--:B------:R-:W-:Y:S01]  /*0c70*/  LEA.HI.X R13, R32, R15.reuse, RZ, 0x1, P0 ;  /* 0x0000000f200d7211 */ /* 0x080fe200000f0cff */
[----:B------:R-:W-:Y:S04]  /*0c80*/  STS.U16 [R28+UR12+0x800], R33 ;  /* 0x000800211c007988 */ /* 0x000fe8000800040c */
[----:B------:R-:W-:Y:S01]  /*0c90*/  STS.U16 [R28+UR12+0x2800], R35 ;  /* 0x002800231c007988 */ /* 0x000fe2000800040c */
[-C--:B0-----:R-:W-:Y:S02]  /*0ca0*/  LEA R20, P4, R6, R14.reuse, 0x7 ;  /* 0x0000000e06147211 */ /* 0x081fe400078838ff */
[C---:B------:R-:W-:Y:S01]  /*0cb0*/  LEA R14, P5, R10.reuse, R14, 0x7 ;  /* 0x0000000e0a0e7211 */ /* 0x040fe200078a38ff */
[----:B------:R-:W-:Y:S01]  /*0cc0*/  IMAD.SHL.U32 R10, R10, 0x40, RZ ;  /* 0x000000400a0a7824 */ /* 0x000fe200078e00ff */
[-C--:B------:R-:W-:Y:S01]  /*0cd0*/  LEA.HI.X R21, R29, R15.reuse, RZ, 0x1, P4 ;  /* 0x0000000f1d157211 */ /* 0x080fe200020f0cff */
[----:B------:R-:W-:Y:S03]  /*0ce0*/  STS.U16 [R28+UR12+0x3800], R23 ;  /* 0x003800171c007988 */ /* 0x000fe6000800040c */
[----:B------:R-:W-:Y:S01]  /*0cf0*/  LEA.HI.X R15, R10, R15, RZ, 0x1, P5 ;  /* 0x0000000f0a0f7211 */ /* 0x000fe200028f0cff */
[C---:B------:R-:W-:Y:S01]  /*0d00*/  IMAD.WIDE.U32 R16, R3.reuse, 0x2, R16 ;  /* 0x0000000203107825 */ /* 0x040fe200078e0010 */
[----:B------:R0:W-:Y:S03]  /*0d10*/  STS.U16 [R28+UR12+0x1c00], R22 ;  /* 0x001c00161c007988 */ /* 0x0001e6000800040c */
[C---:B------:R-:W-:Y:S01]  /*0d20*/  IMAD.WIDE.U32 R18, R3.reuse, 0x2, R18 ;  /* 0x0000000203127825 */ /* 0x040fe200078e0012 */
[----:B------:R1:W-:Y:S03]  /*0d30*/  STS.U16 [R28+UR12+0x3c00], R37 ;  /* 0x003c00251c007988 */ /* 0x0003e6000800040c */
[C---:B------:R-:W-:Y:S01]  /*0d40*/  IMAD.WIDE.U32 R20, R3.reuse, 0x2, R20 ;  /* 0x0000000203147825 */ /* 0x040fe200078e0014 */
[----:B------:R-:W4:Y:S03]  /*0d50*/  LDG.E.U16 R6, desc[UR14][R16.64] ;  /* 0x0000000e10067981 */ /* 0x000f26000c1e1500 */
[C---:B------:R-:W-:Y:S01]  /*0d60*/  IMAD.WIDE.U32 R14, R3.reuse, 0x2, R14 ;  /* 0x00000002030e7825 */ /* 0x040fe200078e000e */
[----:B------:R-:W4:Y:S03]  /*0d70*/  LDG.E.U16 R10, desc[UR14][R18.64] ;  /* 0x0000000e120a7981 */ /* 0x000f26000c1e1500 */
[----:B------:R-:W-:Y:S01]  /*0d80*/  IMAD.WIDE.U32 R12, R3, 0x2, R12 ;  /* 0x00000002030c7825 */ /* 0x000fe200078e000c */
[----:B------:R-:W4:Y:S04]  /*0d90*/  LDG.E.U16 R25, desc[UR14][R24.64+0x40] ;  /* 0x0000400e18197981 */ /* 0x000f28000c1e1500 */
[----:B------:R-:W4:Y:S04]  /*0da0*/  LDG.E.U16 R27, desc[UR14][R26.64+0x40] ;  /* 0x0000400e1a1b7981 */ /* 0x000f28000c1e1500 */
[----:B0-----:R-:W4:Y:S04]  /*0db0*/  LDG.E.U16 R22, desc[UR14][R20.64] ;  /* 0x0000000e14167981 */ /* 0x001f28000c1e1500 */
[----:B------:R-:W4:Y:S04]  /*0dc0*/  LDG.E.U16 R32, desc[UR14][R14.64] ;  /* 0x0000000e0e207981 */ /* 0x000f28000c1e1500 */
        /* <DEDUP_REMOVED lines=16> */
[----:B-1----:R-:W4:Y:S04]  /*0ed0*/  LDG.E.U16 R37, desc[UR14][R12.64+0x2440] ;  /* 0x0024400e0c257981 */ /* 0x002f28000c1e1500 */
[----:B------:R-:W4:Y:S04]  /*0ee0*/  LDG.E.U16 R4, desc[UR14][R12.64+0x2840] ;  /* 0x0028400e0c047981 */ /* 0x000f28000c1e1500 */
[----:B------:R-:W4:Y:S04]  /*0ef0*/  LDG.E.U16 R16, desc[UR14][R12.64+0x2c40] ;  /* 0x002c400e0c107981 */ /* 0x000f28000c1e1500 */
[----:B------:R-:W4:Y:S04]  /*0f00*/  LDG.E.U16 R18, desc[UR14][R12.64+0x3040] ;  /* 0x0030400e0c127981 */ /* 0x000f28000c1e1500 */
[----:B------:R-:W4:Y:S04]  /*0f10*/  LDG.E.U16 R20, desc[UR14][R12.64+0x3440] ;  /* 0x0034400e0c147981 */ /* 0x000f28000c1e1500 */
[----:B------:R-:W4:Y:S04]  /*0f20*/  LDG.E.U16 R14, desc[UR14][R12.64+0x3840] ;  /* 0x0038400e0c0e7981 */ /* 0x000f28000c1e1500 */
[----:B--2---:R0:W-:Y:S04]  /*0f30*/  STS.U16 [R7+UR12+0x4400], R36 ;  /* 0x0044002407007988 */ /* 0x0041e8000800040c */
[----:B0-----:R-:W2:Y:S01]  /*0f40*/  LDG.E.U16 R36, desc[UR14][R12.64+0x3c40] ;  /* 0x003c400e0c247981 */ /* 0x001ea2000c1e1500 */
[----:B------:R-:W-:Y:S01]  /*0f50*/  LOP3.LUT P2, RZ, R0, 0xff, RZ, 0xc0, !PT ;  /* 0x000000ff00ff7812 */ /* 0x000fe2000784c0ff */
[----:B------:R-:W-:-:S12]  /*0f60*/  UMOV UR4, 0x1 ;  /* 0x0000000100047882 */ /* 0x000fd80000000000 */
[----:B------:R-:W-:Y:S01]  /*0f70*/  VOTEU.ALL UP0, P2 ;  /* 0x0000000000ff7886 */ /* 0x000fe20001000000 */
[----:B---3--:R0:W-:Y:S04]  /*0f80*/  STS.U16 [R7+UR12+0x4800], R30 ;  /* 0x0048001e07007988 */ /* 0x0081e8000800040c */
[----:B------:R-:W-:-:S04]  /*0f90*/  @!UP0 UIADD3 UR4, UPT, UPT, -UR4, 0x100000, URZ ;  /* 0x0010000004048890 */ /* 0x000fc8000fffe1ff */
[----:B------:R-:W-:Y:S02]  /*0fa0*/  @!UP0 USHF.L.U32 UR5, UR4, 0xb, URZ ;  /* 0x0000000b04058899 */ /* 0x000fe400080006ff */
[----:B------:R-:W-:Y:S01]  /*0fb0*/  @!UP0 USHF.L.U32 UR4, UR4, 0x1, URZ ;  /* 0x0000000104048899 */ /* 0x000fe200080006ff */
[----:B------:R-:W-:Y:S01]  /*0fc0*/  VOTEU.ALL UP1, P2 ;  /* 0x0000000000ff7886 */ /* 0x000fe20001020000 */
[----:B----4-:R-:W-:Y:S01]  /*0fd0*/  STS.U16 [R7+UR12+0x4c00], R8 ;  /* 0x004c000807007988 */ /* 0x010fe2000800040c */
[----:B0-----:R-:W-:-:S04]  /*0fe0*/  SHF.R.U32.HI R30, RZ, 0x5, R0 ;  /* 0x00000005ff1e7819 */ /* 0x001fc80000011600 */
[----:B------:R-:W-:-:S13]  /*0ff0*/  R2UR UR7, R30 ;  /* 0x000000001e0772ca */ /* 0x000fda00000e0000 */
[----:B------:R-:W-:Y:S01]  /*1000*/  UISETP.NE.U32.AND UP0, UPT, UR7, URZ, UPT ;  /* 0x000000ff0700728c */ /* 0x000fe2000bf05070 */
[----:B------:R-:W-:Y:S04]  /*1010*/  STS.U16 [R7+UR12+0x5000], R6 ;  /* 0x0050000607007988 */ /* 0x000fe8000800040c */
[----:B------:R-:W-:Y:S04]  /*1020*/  STS.U16 [R7+UR12+0x5400], R10 ;  /* 0x0054000a07007988 */ /* 0x000fe8000800040c */
[----:B------:R-:W-:Y:S04]  /*1030*/  STS.U16 [R7+UR12+0x5800], R22 ;  /* 0x0058001607007988 */ /* 0x000fe8000800040c */
[----:B------:R-:W-:Y:S04]  /*1040*/  STS.U16 [R7+UR12+0x5c00], R32 ;  /* 0x005c002007007988 */ /* 0x000fe8000800040c */
[----:B------:R-:W-:Y:S04]  /*1050*/  STS.U16 [R7+UR12+0x4000], R34 ;  /* 0x0040002207007988 */ /* 0x000fe8000800040c */
[----:B------:R0:W-:Y:S04]  /*1060*/  STS.U16 [R7+UR12+0x6000], R3 ;  /* 0x0060000307007988 */ /* 0x0001e8000800040c */
        /* <DEDUP_REMOVED lines=21> */
[----:B------:R1:W-:Y:S01]  /*11c0*/  STS.U16 [R28+UR12+0x7800], R14 ;  /* 0x0078000e1c007988 */ /* 0x0003e2000800040c */
[----:B0-----:R-:W-:-:S03]  /*11d0*/  LOP3.LUT R3, R0, 0xff, RZ, 0xc0, !PT ;  /* 0x000000ff00037812 */ /* 0x001fc600078ec0ff */
[----:B--2---:R1:W-:Y:S01]  /*11e0*/  STS.U16 [R28+UR12+0x7c00], R36 ;  /* 0x007c00241c007988 */ /* 0x0043e2000800040c */
[----:B------:R0:W-:Y:S06]  /*11f0*/  MEMBAR.ALL.CTA ;  /* 0x0000000000007992 */ /* 0x0001ec0000008000 */
[----:B0-----:R-:W-:Y:S04]  /*1200*/  FENCE.VIEW.ASYNC.S ;  /* 0x00000000000073c6 */ /* 0x001fe80000000000 */
[----:B------:R-:W0:Y:S02]  /*1210*/  FENCE.VIEW.ASYNC.S ;  /* 0x00000000000073c6 */ /* 0x000e240000000000 */
[----:B0-----:R1:W0:Y:S02]  /*1220*/  @!UP1 SYNCS.EXCH.64 URZ, [UR12+0x8000], UR4 ;  /* 0x008000040cff95b2 */ /* 0x0012240008000100 */
[----:B0-----:R-:W-:Y:S06]  /*1230*/  BAR.SYNC.DEFER_BLOCKING 0x0 ;  /* 0x0000000000007b1d */ /* 0x001fec0000010000 */
[----:B-1----:R-:W-:Y:S05]  /*1240*/  BRA.U UP0, `(.L_x_6) ;  /* 0x0000000100c87547 */ /* 0x002fea000b800000 */
[----:B------:R-:W-:Y:S02]  /*1250*/  USHF.R.U32.HI UR8, URZ, 0x4, UR12 ;  /* 0x00000004ff087899 */ /* 0x000fe4000801160c */
[----:B------:R-:W-:Y:S02]  /*1260*/  UIADD3 UR9, UPT, UPT, UR12, 0x4000, URZ ;  /* 0x000040000c097890 */ /* 0x000fe4000fffe0ff */
[----:B------:R-:W-:Y:S02]  /*1270*/  USGXT.U32 UR8, UR8, 0xe ;  /* 0x0000000e0808789a */ /* 0x000fe40008000000 */
[----:B------:R-:W-:Y:S02]  /*1280*/  USHF.R.U32.HI UR9, URZ, 0x4, UR9 ;  /* 0x00000004ff097899 */ /* 0x000fe40008011609 */
[----:B------:R-:W-:Y:S02]  /*1290*/  UIADD3 UR40, UP0, UPT, UR8, 0x2, URZ ;  /* 0x0000000208287890 */ /* 0x000fe4000ff1e0ff */
[----:B------:R-:W-:Y:S01]  /*12a0*/  USGXT.U32 UR10, UR9, 0xe ;  /* 0x0000000e090a789a */ /* 0x000fe20008000000 */
[----:B------:R-:W-:Y:S01]  /*12b0*/  UMOV UR4, URZ ;  /* 0x000000ff00047c82 */ /* 0x000fe20008000000 */
[----:B------:R-:W-:Y:S01]  /*12c0*/  UMOV UR5, URZ ;  /* 0x000000ff00057c82 */ /* 0x000fe20008000000 */
[----:B------:R-:W-:-:S02]  /*12d0*/  UIADD3.X UR41, UPT, UPT, UR4, 0x40004040, URZ, UP0, !UPT ;  /* 0x4000404004297890 */ /* 0x000fc400087fe4ff */
[----:B------:R-:W-:Y:S02]  /*12e0*/  UIADD3 UR38, UP0, UPT, UR10, 0x80, URZ ;  /* 0x000000800a267890 */ /* 0x000fe4000ff1e0ff */
[----:B------:R-:W-:Y:S02]  /*12f0*/  UIADD3.64 UR18, UPT, UPT, UR40, 0x4, URZ ;  /* 0x0000000428127897 */ /* 0x000fe4000fffe0ff */
[----:B------:R-:W-:Y:S02]  /*1300*/  UIADD3.X UR39, UPT, UPT, UR5, 0x40004040, URZ, UP0, !UPT ;  /* 0x4000404005277890 */ /* 0x000fe400087fe4ff */
[----:B------:R-:W-:Y:S02]  /*1310*/  UIADD3.64 UR4, UPT, UPT, UR40, 0x2, URZ ;  /* 0x0000000228047897 */ /* 0x000fe4000fffe0ff */
[----:B------:R-:W-:Y:S02]  /*1320*/  UIADD3.64 UR16, UPT, UPT, UR38, 0x80, URZ ;  /* 0x0000008026107897 */ /* 0x000fe4000fffe0ff */
[----:B------:R-:W-:-:S02]  /*1330*/  UIADD3.64 UR20, UPT, UPT, UR38, 0x100, URZ ;  /* 0x0000010026147897 */ /* 0x000fc4000fffe0ff */
[----:B------:R-:W-:Y:S02]  /*1340*/  UIADD3.64 UR22, UPT, UPT, UR40, 0x1fe, URZ ;  /* 0x000001fe28167897 */ /* 0x000fe4000fffe0ff */
[----:B------:R-:W-:Y:S02]  /*1350*/  UIADD3.64 UR24, UPT, UPT, UR38, 0x180, URZ ;  /* 0x0000018026187897 */ /* 0x000fe4000fffe0ff */
[----:B------:R-:W-:Y:S02]  /*1360*/  UIADD3.64 UR26, UPT, UPT, UR40, 0x200, URZ ;  /* 0x00000200281a7897 */ /* 0x000fe4000fffe0ff */
[----:B------:R-:W-:Y:S02]  /*1370*/  UIADD3.64 UR28, UPT, UPT, UR38, 0x200, URZ ;  /* 0x00000200261c7897 */ /* 0x000fe4000fffe0ff */
[----:B------:R-:W-:Y:S02]  /*1380*/  UIADD3.64 UR30, UPT, UPT, UR40, 0x202, URZ ;  /* 0x00000202281e7897 */ /* 0x000fe4000fffe0ff */
[----:B------:R-:W-:Y:S01]  /*1390*/  UIADD3.64 UR32, UPT, UPT, UR38, 0x280, URZ ;  /* 0x0000028026207897 */ /* 0x000fe2000fffe0ff */
[----:B------:R-:W-:Y:S01]  /*13a0*/  UMOV UR42, 0x0 ;  /* 0x00000000002a7882 */ /* 0x000fe20000000000 */
[----:B------:R-:W-:Y:S01]  /*13b0*/  UMOV UR43, 0x4110010 ;  /* 0x04110010002b7882 */ /* 0x000fe20000000000 */
[----:B------:R-:W-:Y:S01]  /*13c0*/  UIADD3.64 UR34, UPT, UPT, UR40, 0x204, URZ ;  /* 0x0000020428227897 */ /* 0x000fe2000fffe0ff */
[----:B------:R-:W-:Y:S01]  /*13d0*/  UMOV UR9, 0x40004040 ;  /* 0x4000404000097882 */ /* 0x000fe20000000000 */
[----:B------:R-:W-:Y:S01]  /*13e0*/  UIADD3.64 UR36, UPT, UPT, UR38, 0x300, URZ ;  /* 0x0000030026247897 */ /* 0x000fe2000fffe0ff */
[----:B------:R-:W-:Y:S01]  /*13f0*/  UMOV UR11, 0x40004040 ;  /* 0x40004040000b7882 */ /* 0x000fe20000000000 */
[----:B------:R-:W-:Y:S01]  /*1400*/  UMOV UR44, 0x0 ;  /* 0x00000000002c7882 */ /* 0x000fe20000000000 */
[----:B------:R-:W-:Y:S01]  /*1410*/  UMOV UR45, 0x4110010 ;  /* 0x04110010002d7882 */ /* 0x000fe20000000000 */
[----:B------:R-:W-:Y:S01]  /*1420*/  UMOV UR46, 0x0 ;  /* 0x00000000002e7882 */ /* 0x000fe20000000000 */
[----:B------:R-:W-:Y:S01]  /*1430*/  UMOV UR47, 0x4110010 ;  /* 0x04110010002f7882 */ /* 0x000fe20000000000 */
[----:B------:R0:W-:Y:S01]  /*1440*/  UTCHMMA gdesc[UR8], gdesc[UR10], tmem[UR13], tmem[UR42], idesc[UR43], !UPT ;  /* 0x00ff2a0a080075ea */ /* 0x0001e2000f80000d */
[----:B------:R-:W-:Y:S01]  /*1450*/  UMOV UR48, 0x0 ;  /* 0x0000000000307882 */ /* 0x000fe20000000000 */
[----:B------:R-:W-:Y:S01]  /*1460*/  UMOV UR49, 0x4110010 ;  /* 0x0411001000317882 */ /* 0x000fe20000000000 */
[----:B------:R0:W-:Y:S01]  /*1470*/  UTCHMMA gdesc[UR40], gdesc[UR38], tmem[UR13], tmem[UR44], idesc[UR45], UPT ;  /* 0x00ff2c26280075ea */ /* 0x0001e2000b80000d */
        /* <DEDUP_REMOVED lines=12> */
[----:B------:R0:W-:Y:S01]  /*1540*/  UTCHMMA gdesc[UR30], gdesc[UR32], tmem[UR13], tmem[UR54], idesc[UR55], UPT ;  /* 0x00ff36201e0075ea */ /* 0x0001e2000b80000d */
[----:B------:R0:W-:Y:S01]  /*1550*/  UTCHMMA gdesc[UR34], gdesc[UR36], tmem[UR13], tmem[UR56], idesc[UR57], UPT ;  /* 0x00ff3824220075ea */ /* 0x0001e2000b80000d */
[----:B------:R-:W-:Y:S01]  /*1560*/  NOP ;  /* 0x0000000000007918 */ /* 0x000fe20000000000 */
.L_x_6:
[----:B------:R-:W-:Y:S01]  /*1570*/  ELECT P0, URZ, PT ;  /* 0x0000000000ff782f */ /* 0x000fe20003800000 */
[C---:B------:R-:W-:Y:S01]  /*1580*/  IMAD.SHL.U32 R21, R0.reuse, 0x10, RZ ;  /* 0x0000001000157824 */ /* 0x040fe200078e00ff */
[----:B0-----:R-:W-:Y:S01]  /*1590*/  UIADD3 UR4, UPT, UPT, UR12, 0x8000, URZ ;  /* 0x000080000c047890 */ /* 0x001fe2000fffe0ff */
[C---:B------:R-:W-:Y:S01]  /*15a0*/  IMAD.SHL.U32 R24, R0.reuse, 0x80, RZ ;  /* 0x0000008000187824 */ /* 0x040fe200078e00ff */
[----:B------:R-:W-:Y:S01]  /*15b0*/  ISETP.LT.U32.AND P0, PT, R3, 0x20, P0 ;  /* 0x000000200300780c */ /* 0x000fe20000701070 */
[----:B------:R-:W-:Y:S01]  /*15c0*/  UMOV UR5, URZ ;  /* 0x000000ff00057c82 */ /* 0x000fe20008000000 */
[----:B------:R-:W-:-:S11]  /*15d0*/  LOP3.LUT R3, R0, 0xe0, RZ, 0xc0, !PT ;  /* 0x000000e000037812 */ /* 0x000fd600078ec0ff */
[----:B------:R-:W-:Y:S01]  /*15e0*/  VOTEU.ANY UP0, P0 ;  /* 0x0000000000ff7886 */ /* 0x000fe20000000100 */
[----:B------:R-:W-:-:S04]  /*15f0*/  VOTEU.ANY UP1, P0 ;  /* 0x0000000000ff7886 */ /* 0x000fc80000020100 */
[----:B------:R-:W-:Y:S01]  /*1600*/  @UP0 UMOV UR8, UR4 ;  /* 0x0000000400080c82 */ /* 0x000fe20008000000 */
[----:B------:R-:W-:Y:S01]  /*1610*/  USHF.L.U32 UR4, UR7, 0x15, URZ ;  /* 0x0000001507047899 */ /* 0x000fe200080006ff */
[----:B------:R0:W-:Y:S01]  /*1620*/  @UP1 UTCBAR [UR8], URZ ;  /* 0x000000ff080013e9 */ /* 0x0001e200080000ff */
[----:B------:R-:W-:Y:S01]  /*1630*/  BAR.SYNC.DEFER_BLOCKING 0x0 ;  /* 0x0000000000007b1d */ /* 0x000fe20000010000 */
[----:B------:R-:W-:Y:S02]  /*1640*/  USHF.L.U32 UR5, UR7, 0x3, URZ ;  /* 0x0000000307057899 */ /* 0x000fe400080006ff */
[----:B------:R-:W-:Y:S02]  /*1650*/  ULOP3.LUT UR4, UR4, 0x600000, URZ, 0xc0, !UPT ;  /* 0x0060000004047892 */ /* 0x000fe4000f8ec0ff */
[----:B------:R-:W-:-:S04]  /*1660*/  ULOP3.LUT UR5, UR5, 0x20, URZ, 0xc0, !UPT ;  /* 0x0000002005057892 */ /* 0x000fc8000f8ec0ff */
[----:B------:R-:W-:Y:S01]  /*1670*/  UIADD3 UR4, UPT, UPT, UR5, UR4, UR13 ;  /* 0x0000000405047290 */ /* 0x000fe2000fffe00d */
[----:B------:R-:W1:Y:S02]  /*1680*/  SYNCS.PHASECHK.TRANS64.TRYWAIT P0, [UR12+0x8000], RZ ;  /* 0x008000ffff0075a7 */ /* 0x000e64000800110c */
[----:B01----:R-:W-:Y:S09]  /*1690*/  @!P0 BRA `(.L_x_7) ;  /* 0x0000000800348947 */ /* 0x003ff20003800000 */
.L_x_11:
[----:B------:R-:W-:Y:S01]  /*16a0*/  BAR.SYNC.DEFER_BLOCKING 0x0 ;  /* 0x0000000000007b1d */ /* 0x000fe20000010000 */
[C---:B------:R-:W-:Y:S02]  /*16b0*/  LOP3.LUT R23, R0.reuse, 0x10, RZ, 0xc0, !PT ;  /* 0x0000001000177812 */ /* 0x040fe400078ec0ff */
[----:B------:R-:W-:Y:S02]  /*16c0*/  LOP3.LUT R22, R21, 0xf0, RZ, 0xc0, !PT ;  /* 0x000000f015167812 */ /* 0x000fe400078ec0ff */
[----:B------:R-:W-:Y:S01]  /*16d0*/  LOP3.LUT R20, R0, 0x7, RZ, 0xc0, !PT ;  /* 0x0000000700147812 */ /* 0x000fe200078ec0ff */
[----:B------:R-:W-:Y:S01]  /*16e0*/  IMAD.SHL.U32 R21, R23, 0x4, RZ ;  /* 0x0000000417157824 */ /* 0x000fe200078e00ff */
[----:B------:R-:W-:Y:S01]  /*16f0*/  LOP3.LUT R24, R24, 0x400, RZ, 0xc0, !PT ;  /* 0x0000040018187812 */ /* 0x000fe200078ec0ff */
[----:B------:R-:W-:Y:S01]  /*1700*/  LDTM.16dp32bit_t0_t15.x16 R4, tmem[UR4] ;  /* 0x00000004000479ee */ /* 0x000fe20008a00000 */
[----:B------:R-:W0:Y:S01]  /*1710*/  LDTM.16dp32bit_t16_t31.x16 R4, tmem[UR4+0x10] ;  /* 0x00001004000479ee */ /* 0x000e220008a20000 */
[C---:B------:R-:W-:Y:S01]  /*1720*/  IMAD R22, R3.reuse, 0x8, R22 ;  /* 0x0000000803167824 */ /* 0x040fe200078e0216 */
[----:B------:R-:W1:Y:S01]  /*1730*/  LDCU.64 UR4, c[0x0][0x390] ;  /* 0x00007200ff0477ac */ /* 0x000e620008000a00 */
[----:B------:R-:W-:Y:S01]  /*1740*/  IMAD R25, R3, 0x4, R20 ;  /* 0x0000000403197824 */ /* 0x000fe200078e0214 */
[----:B------:R-:W-:Y:S01]  /*1750*/  LOP3.LUT R33, R0, 0x1f, RZ, 0xc0, !PT ;  /* 0x0000001f00217812 */ /* 0x000fe200078ec0ff */
[----:B------:R-:W-:Y:S01]  /*1760*/  VIADD R24, R24, UR12 ;  /* 0x0000000c18187c36 */ /* 0x000fe20008000000 */
[----:B------:R-:W-:Y:S01]  /*1770*/  LOP3.LUT R21, R22, R21, RZ, 0x3c, !PT ;  /* 0x0000001516157212 */ /* 0x000fe200078e3cff */
[----:B------:R-:W-:-:S02]  /*1780*/  IMAD.SHL.U32 R25, R25, 0x10, RZ ;  /* 0x0000001019197824 */ /* 0x000fc400078e00ff */
[----:B------:R-:W-:Y:S02]  /*1790*/  IMAD R23, R23, 0x8, R24 ;  /* 0x0000000817177824 */ /* 0x000fe400078e0218 */
[----:B------:R-:W-:Y:S01]  /*17a0*/  IMAD R21, R20, 0x800, R21 ;  /* 0x0000080014157824 */ /* 0x000fe200078e0215 */
[----:B------:R-:W-:Y:S01]  /*17b0*/  LOP3.LUT R2, R25, R2, RZ, 0x3c, !PT ;  /* 0x0000000219027212 */ /* 0x000fe200078e3cff */
[----:B------:R-:W-:Y:S01]  /*17c0*/  IMAD.SHL.U32 R24, R3, 0x2, RZ ;  /* 0x0000000203187824 */ /* 0x000fe200078e00ff */
[----:B------:R-:W-:Y:S01]  /*17d0*/  SHF.R.U32.HI R25, RZ, 0x5, R0 ;  /* 0x00000005ff197819 */ /* 0x000fe20000011600 */
[----:B------:R-:W-:Y:S01]  /*17e0*/  IMAD.SHL.U32 R33, R33, 0x4, RZ ;  /* 0x0000000421217824 */ /* 0x000fe200078e00ff */
[C---:B------:R-:W-:Y:S01]  /*17f0*/  LOP3.LUT R20, R21.reuse, 0x10, RZ, 0x3c, !PT ;  /* 0x0000001015147812 */ /* 0x040fe200078e3cff */
[----:B------:R-:W-:Y:S01]  /*1800*/  IMAD.IADD R2, R2, 0x1, R23 ;  /* 0x0000000102027824 */ /* 0x000fe200078e0217 */
[C---:B------:R-:W-:Y:S01]  /*1810*/  LOP3.LUT R22, R21.reuse, 0x20, RZ, 0x3c, !PT ;  /* 0x0000002015167812 */ /* 0x040fe200078e3cff */
[----:B------:R-:W0:Y:S01]  /*1820*/  @!P2 SYNCS.CCTL.IV [UR12+0x8000] ;  /* 0x00800000ff00a9b1 */ /* 0x000e22000800000c */
[----:B------:R-:W-:Y:S01]  /*1830*/  LOP3.LUT R23, R21, 0x30, RZ, 0x3c, !PT ;  /* 0x0000003015177812 */ /* 0x000fe200078e3cff */
[----:B------:R-:W-:Y:S01]  /*1840*/  NOP ;  /* 0x0000000000007918 */ /* 0x000fe20000000000 */
[----:B------:R-:W-:Y:S01]  /*1850*/  SGXT.U32 R0, R25, 0x3 ;  /* 0x000000031900781a */ /* 0x000fe20000000000 */
[----:B------:R-:W-:Y:S01]  /*1860*/  IMAD.SHL.U32 R24, R24, 0x4, RZ ;  /* 0x0000000418187824 */ /* 0x000fe200078e00ff */
[----:B0-----:R0:W-:Y:S02]  /*1870*/  STS.128 [R21+UR12], R4 ;  /* 0x0000000415007988 */ /* 0x0011e40008000c0c */
[----:B------:R-:W-:-:S02]  /*1880*/  LOP3.LUT R3, R0, 0x10, RZ, 0xfc, !PT ;  /* 0x0000001000037812 */ /* 0x000fc400078efcff */
[----:B------:R1:W-:Y:S01]  /*1890*/  STS.128 [R20+UR12], R8 ;  /* 0x0000000814007988 */ /* 0x0003e20008000c0c */
[C---:B------:R-:W-:Y:S02]  /*18a0*/  LOP3.LUT R29, R0.reuse, 0x20, RZ, 0xfc, !PT ;  /* 0x00000020001d7812 */ /* 0x040fe400078efcff */
[C---:B------:R-:W-:Y:S01]  /*18b0*/  LOP3.LUT R31, R0.reuse, 0x28, RZ, 0xfc, !PT ;  /* 0x00000028001f7812 */ /* 0x040fe200078efcff */
[----:B------:R-:W-:Y:S01]  /*18c0*/  STS.128 [R22+UR12], R12 ;  /* 0x0000000c16007988 */ /* 0x000fe20008000c0c */
[----:B------:R-:W-:Y:S02]  /*18d0*/  IMAD.SHL.U32 R25, R3, 0x40, RZ ;  /* 0x0000004003197824 */ /* 0x000fe400078e00ff */
[----:B------:R-:W-:Y:S01]  /*18e0*/  IMAD.SHL.U32 R29, R29, 0x40, RZ ;  /* 0x000000401d1d7824 */ /* 0x000fe200078e00ff */
[----:B------:R2:W-:Y:S01]  /*18f0*/  STS.128 [R23+UR12], R16 ;  /* 0x0000001017007988 */ /* 0x0005e20008000c0c */
[----:B------:R-:W-:Y:S01]  /*1900*/  IMAD.SHL.U32 R31, R31, 0x40, RZ ;  /* 0x000000401f1f7824 */ /* 0x000fe200078e00ff */
[----:B------:R-:W-:Y:S01]  /*1910*/  BAR.SYNC.DEFER_BLOCKING 0x0 ;  /* 0x0000000000007b1d */ /* 0x000fe20000010000 */
[----:B0-----:R-:W-:-:S02]  /*1920*/  LOP3.LUT R21, R0, 0x18, RZ, 0xfc, !PT ;  /* 0x0000001800157812 */ /* 0x001fc400078efcff */
[C---:B------:R-:W-:Y:S02]  /*1930*/  LOP3.LUT R4, R0.reuse, 0x30, RZ, 0xfc, !PT ;  /* 0x0000003000047812 */ /* 0x040fe400078efcff */
[C---:B------:R-:W-:Y:S01]  /*1940*/  LOP3.LUT R5, R0.reuse, 0x38, RZ, 0xfc, !PT ;  /* 0x0000003800057812 */ /* 0x040fe200078efcff */
[----:B------:R-:W-:Y:S01]  /*1950*/  IMAD.SHL.U32 R21, R21, 0x40, RZ ;  /* 0x0000004015157824 */ /* 0x000fe200078e00ff */
[----:B------:R-:W-:Y:S01]  /*1960*/  LOP3.LUT R0, R0, 0x8, RZ, 0xfc, !PT ;  /* 0x0000000800007812 */ /* 0x000fe200078efcff */
[----:B------:R-:W-:Y:S01]  /*1970*/  IMAD.SHL.U32 R3, R4, 0x40, RZ ;  /* 0x0000004004037824 */ /* 0x000fe200078e00ff */
[----:B-1----:R-:W-:Y:S02]  /*1980*/  IADD3 R20, P0, P2, R33, UR4, R24 ;  /* 0x0000000421147c10 */ /* 0x002fe4000fa1e018 */
[----:B------:R-:W-:Y:S01]  /*1990*/  LEA R24, P5, R25, UR4, 0x2 ;  /* 0x0000000419187c11 */ /* 0x000fe2000f8a10ff */
[----:B--2---:R-:W-:Y:S01]  /*19a0*/  IMAD.SHL.U32 R16, R0, 0x40, RZ ;  /* 0x0000004000107824 */ /* 0x004fe200078e00ff */
[----:B------:R-:W-:Y:S01]  /*19b0*/  LEA R26, P3, R21, UR4, 0x2 ;  /* 0x00000004151a7c11 */ /* 0x000fe2000f8610ff */
[----:B------:R-:W-:Y:S01]  /*19c0*/  IMAD.SHL.U32 R0, R5, 0x40, RZ ;  /* 0x0000004005007824 */ /* 0x000fe200078e00ff */
[----:B------:R-:W-:-:S02]  /*19d0*/  LEA.HI.X R25, R25, UR5, RZ, 0x2, P5 ;  /* 0x0000000519197c11 */ /* 0x000fc4000a8f14ff */
[C---:B------:R-:W-:Y:S02]  /*19e0*/  LEA R22, P6, R16.reuse, UR4, 0x2 ;  /* 0x0000000410167c11 */ /* 0x040fe4000f8c10ff */
[C---:B------:R-:W-:Y:S02]  /*19f0*/  IADD3 R24, P5, PT, R33.reuse, R24, RZ ;  /* 0x0000001821187210 */ /* 0x040fe40007fbe0ff */
[----:B------:R-:W-:Y:S02]  /*1a00*/  LEA.HI.X R16, R16, UR5, RZ, 0x2, P6 ;  /* 0x0000000510107c11 */ /* 0x000fe4000b0f14ff */
[----:B------:R-:W-:Y:S01]  /*1a10*/  IADD3 R22, P6, PT, R33, R22, RZ ;  /* 0x0000001621167210 */ /* 0x000fe20007fde0ff */
[----:B------:R-:W0:Y:S01]  /*1a20*/  LDSM.16.M88.4 R12, [R2] ;  /* 0x00000000020c783b */ /* 0x000e220000000200 */
[----:B------:R-:W-:Y:S01]  /*1a30*/  LEA.HI.X R21, R21, UR5, RZ, 0x2, P3 ;  /* 0x0000000515157c11 */ /* 0x000fe200098f14ff */
[----:B------:R-:W-:Y:S01]  /*1a40*/  IMAD.X R25, RZ, RZ, R25, P5 ;  /* 0x000000ffff197224 */ /* 0x000fe200028e0619 */
[----:B------:R-:W-:Y:S01]  /*1a50*/  LEA R28, P4, R29, UR4, 0x2 ;  /* 0x000000041d1c7c11 */ /* 0x000fe2000f8810ff */
[----:B------:R-:W1:Y:S01]  /*1a60*/  LDSM.16.M88.4 R8, [R2+0x100] ;  /* 0x000100000208783b */ /* 0x000e620000000200 */
[----:B------:R-:W-:Y:S01]  /*1a70*/  IMAD.X R23, RZ, RZ, R16, P6 ;  /* 0x000000ffff177224 */ /* 0x000fe200030e0610 */
[----:B------:R-:W-:-:S02]  /*1a80*/  IADD3 R26, P3, PT, R33, R26, RZ ;  /* 0x0000001a211a7210 */ /* 0x000fc40007f7e0ff */
[----:B------:R-:W2:Y:S01]  /*1a90*/  LDSM.16.M88.4 R4, [R2+0x200] ;  /* 0x000200000204783b */ /* 0x000ea20000000200 */
[----:B------:R-:W-:Y:S02]  /*1aa0*/  LEA.HI.X R29, R29, UR5, RZ, 0x2, P4 ;  /* 0x000000051d1d7c11 */ /* 0x000fe4000a0f14ff */
[----:B------:R-:W-:Y:S01]  /*1ab0*/  LEA R30, P5, R31, UR4, 0x2 ;  /* 0x000000041f1e7c11 */ /* 0x000fe2000f8a10ff */
[----:B------:R3:W4:Y:S01]  /*1ac0*/  LDSM.16.M88.4 R16, [R2+0x300] ;  /* 0x000300000210783b */ /* 0x0007220000000200 */
[----:B------:R-:W-:Y:S01]  /*1ad0*/  IMAD.X R27, RZ, RZ, R21, P3 ;  /* 0x000000ffff1b7224 */ /* 0x000fe200018e0615 */
[----:B------:R-:W-:Y:S02]  /*1ae0*/  IADD3 R28, P4, PT, R33, R28, RZ ;  /* 0x0000001c211c7210 */ /* 0x000fe40007f9e0ff */
[----:B------:R-:W-:Y:S02]  /*1af0*/  LEA R32, P6, R3, UR4, 0x2 ;  /* 0x0000000403207c11 */ /* 0x000fe4000f8c10ff */
[----:B------:R-:W-:Y:S01]  /*1b00*/  IADD3.X R21, PT, PT, RZ, UR5, RZ, P0, P2 ;  /* 0x00000005ff157c10 */ /* 0x000fe200087e44ff */
[----:B------:R-:W-:Y:S01]  /*1b10*/  IMAD.X R29, RZ, RZ, R29, P4 ;  /* 0x000000ffff1d7224 */ /* 0x000fe200020e061d */
[----:B------:R-:W-:-:S02]  /*1b20*/  LEA R34, P2, R0, UR4, 0x2 ;  /* 0x0000000400227c11 */ /* 0x000fc4000f8410ff */
[----:B------:R-:W-:Y:S02]  /*1b30*/  IADD3 R30, P3, PT, R33, R30, RZ ;  /* 0x0000001e211e7210 */ /* 0x000fe40007f7e0ff */
[----:B------:R-:W-:Y:S02]  /*1b40*/  LEA.HI.X R31, R31, UR5, RZ, 0x2, P5 ;  /* 0x000000051f1f7c11 */ /* 0x000fe4000a8f14ff */
[----:B------:R-:W-:Y:S02]  /*1b50*/  IADD3 R32, P0, PT, R33, R32, RZ ;  /* 0x0000002021207210 */ /* 0x000fe40007f1e0ff */
[----:B------:R-:W-:Y:S01]  /*1b60*/  LEA.HI.X R3, R3, UR5, RZ, 0x2, P6 ;  /* 0x0000000503037c11 */ /* 0x000fe2000b0f14ff */
[----:B------:R-:W-:Y:S01]  /*1b70*/  IMAD.X R31, RZ, RZ, R31, P3 ;  /* 0x000000ffff1f7224 */ /* 0x000fe200018e061f */
[----:B---3--:R-:W-:Y:S02]  /*1b80*/  IADD3 R2, P4, PT, R33, R34, RZ ;  /* 0x0000002221027210 */ /* 0x008fe40007f9e0ff */
[----:B------:R-:W-:Y:S01]  /*1b90*/  LEA.HI.X R0, R0, UR5, RZ, 0x2, P2 ;  /* 0x0000000500007c11 */ /* 0x000fe200090f14ff */
[----:B------:R-:W-:-:S04]  /*1ba0*/  IMAD.X R33, RZ, RZ, R3, P0 ;  /* 0x000000ffff217224 */ /* 0x000fc800000e0603 */
[----:B------:R-:W-:Y:S01]  /*1bb0*/  IMAD.X R3, RZ, RZ, R0, P4 ;  /* 0x000000ffff037224 */ /* 0x000fe200020e0600 */
[----:B0-----:R0:W-:Y:S04]  /*1bc0*/  STG.E desc[UR14][R20.64], R12 ;  /* 0x0000000c14007986 */ /* 0x0011e8000c10190e */
[----:B------:R0:W-:Y:S04]  /*1bd0*/  STG.E desc[UR14][R20.64+0x80], R13 ;  /* 0x0000800d14007986 */ /* 0x0001e8000c10190e */
[----:B------:R0:W-:Y:S04]  /*1be0*/  STG.E desc[UR14][R22.64], R14 ;  /* 0x0000000e16007986 */ /* 0x0001e8000c10190e */
[----:B------:R0:W-:Y:S04]  /*1bf0*/  STG.E desc[UR14][R22.64+0x80], R15 ;  /* 0x0000800f16007986 */ /* 0x0001e8000c10190e */
[----:B-1----:R0:W-:Y:S04]  /*1c00*/  STG.E desc[UR14][R24.64], R8 ;  /* 0x0000000818007986 */ /* 0x0021e8000c10190e */
[----:B------:R0:W-:Y:S04]  /*1c10*/  STG.E desc[UR14][R24.64+0x80], R9 ;  /* 0x0000800918007986 */ /* 0x0001e8000c10190e */
[----:B------:R0:W-:Y:S04]  /*1c20*/  STG.E desc[UR14][R26.64], R10 ;  /* 0x0000000a1a007986 */ /* 0x0001e8000c10190e */
[----:B------:R0:W-:Y:S04]  /*1c30*/  STG.E desc[UR14][R26.64+0x80], R11 ;  /* 0x0000800b1a007986 */ /* 0x0001e8000c10190e */
[----:B--2---:R0:W-:Y:S04]  /*1c40*/  STG.E desc[UR14][R28.64], R4 ;  /* 0x000000041c007986 */ /* 0x0041e8000c10190e */
[----:B------:R0:W-:Y:S04]  /*1c50*/  STG.E desc[UR14][R28.64+0x80], R5 ;  /* 0x000080051c007986 */ /* 0x0001e8000c10190e */
[----:B------:R0:W-:Y:S04]  /*1c60*/  STG.E desc[UR14][R30.64], R6 ;  /* 0x000000061e007986 */ /* 0x0001e8000c10190e */
[----:B------:R0:W-:Y:S04]  /*1c70*/  STG.E desc[UR14][R30.64+0x80], R7 ;  /* 0x000080071e007986 */ /* 0x0001e8000c10190e */
[----:B----4-:R0:W-:Y:S04]  /*1c80*/  STG.E desc[UR14][R32.64], R16 ;  /* 0x0000001020007986 */ /* 0x0101e8000c10190e */
[----:B------:R0:W-:Y:S04]  /*1c90*/  STG.E desc[UR14][R32.64+0x80], R17 ;  /* 0x0000801120007986 */ /* 0x0001e8000c10190e */
[----:B------:R0:W-:Y:S04]  /*1ca0*/  STG.E desc[UR14][R2.64], R18 ;  /* 0x0000001202007986 */ /* 0x0001e8000c10190e */
[----:B------:R0:W-:Y:S01]  /*1cb0*/  STG.E desc[UR14][R2.64+0x80], R19 ;  /* 0x0000801302007986 */ /* 0x0001e2000c10190e */
[----:B------:R-:W-:Y:S06]  /*1cc0*/  BAR.SYNC.DEFER_BLOCKING 0x0 ;  /* 0x0000000000007b1d */ /* 0x000fec0000010000 */
[----:B------:R-:W-:Y:S05]  /*1cd0*/  @P1 BRA `(.L_x_8) ;  /* 0x00000000009c1947 */ /* 0x000fea0003800000 */
[----:B------:R-:W-:Y:S01]  /*1ce0*/  NOP ;  /* 0x0000000000007918 */ /* 0x000fe20000000000 */
[----:B------:R-:W-:Y:S01]  /*1cf0*/  UMOV UR4, 0x50 ;  /* 0x0000005000047882 */ /* 0x000fe20000000000 */
[----:B------:R-:W-:Y:S01]  /*1d00*/  IMAD.U32 R0, RZ, RZ, UR13 ;  /* 0x0000000dff007e24 */ /* 0x000fe2000f8e00ff */
[----:B------:R-:W-:Y:S01]  /*1d10*/  ULEA UR6, UR6, UR4, 0x18 ;  /* 0x0000000406067291 */ /* 0x000fe2000f8ec0ff */
[----:B0-----:R-:W-:Y:S02]  /*1d20*/  IMAD.MOV.U32 R3, RZ, RZ, 0x3 ;  /* 0x00000003ff037424 */ /* 0x001fe400078e00ff */
[----:B------:R-:W-:Y:S01]  /*1d30*/  IMAD.MOV.U32 R7, RZ, RZ, 0x1 ;  /* 0x00000001ff077424 */ /* 0x000fe200078e00ff */
[----:B------:R-:W-:-:S04]  /*1d40*/  LOP3.LUT R0, R0, 0xffff, RZ, 0xc0, !PT ;  /* 0x0000ffff00007812 */ /* 0x000fc800078ec0ff */
[----:B------:R-:W-:Y:S01]  /*1d50*/  SHF.R.U32.HI R0, RZ, 0x5, R0 ;  /* 0x00000005ff007819 */ /* 0x000fe20000011600 */
[----:B------:R-:W0:Y:S04]  /*1d60*/  LDS R5, [UR6] ;  /* 0x00000006ff057984 */ /* 0x000e280008000800 */
[----:B------:R-:W-:Y:S01]  /*1d70*/  VIADD R2, R0, 0x10 ;  /* 0x0000001000027836 */ /* 0x000fe20000000000 */
[----:B------:R-:W-:-:S04]  /*1d80*/  SHF.L.U32 R0, R3, R0, RZ ;  /* 0x0000000003007219 */ /* 0x000fc800000006ff */
[----:B------:R-:W-:-:S04]  /*1d90*/  SHF.L.U32 R3, R7, R2, RZ ;  /* 0x0000000207037219 */ /* 0x000fc800000006ff */
[----:B------:R-:W-:-:S04]  /*1da0*/  LOP3.LUT R0, R3, R0, RZ, 0xfc, !PT ;  /* 0x0000000003007212 */ /* 0x000fc800078efcff */
[C---:B------:R-:W-:Y:S02]  /*1db0*/  LOP3.LUT R2, R0.reuse, 0xffff, RZ, 0xc0, !PT ;  /* 0x0000ffff00027812 */ /* 0x040fe400078ec0ff */
[----:B0-----:R-:W-:-:S04]  /*1dc0*/  LOP3.LUT R3, R0, 0xffff, R5, 0x80, !PT ;  /* 0x0000ffff00037812 */ /* 0x001fc800078e8005 */
[----:B------:R-:W-:-:S13]  /*1dd0*/  ISETP.NE.AND P0, PT, R3, R2, PT ;  /* 0x000000020300720c */ /* 0x000fda0003f05270 */
[----:B------:R-:W-:Y:S05]  /*1de0*/  @P0 BRA `(.L_x_9) ;  /* 0x0000000000500947 */ /* 0x000fea0003800000 */
[----:B------:R-:W-:Y:S02]  /*1df0*/  SHF.R.U32.HI R5, RZ, 0x10, R5 ;  /* 0x00000010ff057819 */ /* 0x000fe40000011605 */
[----:B------:R-:W-:-:S04]  /*1e00*/  SHF.R.U32.HI R2, RZ, 0x10, R0 ;  /* 0x00000010ff027819 */ /* 0x000fc80000011600 */
[----:B------:R-:W-:-:S04]  /*1e10*/  LOP3.LUT R5, R5, R2, RZ, 0xc0, !PT ;  /* 0x0000000205057212 */ /* 0x000fc800078ec0ff */
[----:B------:R-:W-:-:S13]  /*1e20*/  ISETP.NE.AND P0, PT, R5, R2, PT ;  /* 0x000000020500720c */ /* 0x000fda0003f05270 */
[----:B------:R-:W-:Y:S05]  /*1e30*/  @P0 BRA `(.L_x_10) ;  /* 0x0000000000300947 */ /* 0x000fea0003800000 */
[----:B------:R-:W-:Y:S01]  /*1e40*/  R2UR UR4, R0 ;  /* 0x00000000000472ca */ /* 0x000fe200000e0000 */
[----:B------:R-:W-:Y:S01]  /*1e50*/  VOTEU.ANY UR5, UPT, PT ;  /* 0x0000000000057886 */ /* 0x000fe200038e0100 */
[----:B------:R-:W0:Y:S01]  /*1e60*/  S2R R0, SR_LANEID ;  /* 0x0000000000007919 */ /* 0x000e220000000000 */
[----:B------:R-:W-:-:S10]  /*1e70*/  UFLO.U32 UR5, UR5 ;  /* 0x00000005000572bd */ /* 0x000fd400080e0000 */
[----:B------:R-:W-:-:S06]  /*1e80*/  ULOP3.LUT UR4, URZ, UR4, URZ, 0x33, !UPT ;  /* 0x00000004ff047292 */ /* 0x000fcc000f8e33ff */
[----:B------:R-:W-:-:S04]  /*1e90*/  IMAD.U32 R2, RZ, RZ, UR4 ;  /* 0x00000004ff027e24 */ /* 0x000fc8000f8e00ff */
[----:B------:R-:W1:Y:S02]  /*1ea0*/  REDUX UR7, R2 ;  /* 0x00000000020773c4 */ /* 0x000e640000000000 */
[----:B------:R2:W-:Y:S01]  /*1eb0*/  UTCATOMSWS.AND URZ, UR4 ;  /* 0x0000000400ff79e3 */ /* 0x0005e20008000000 */
[----:B0-----:R-:W-:Y:S01]  /*1ec0*/  ISETP.EQ.U32.AND P0, PT, R0, UR5, PT ;  /* 0x0000000500007c0c */ /* 0x001fe2000bf02070 */
[----:B-1----:R-:W-:-:S12]  /*1ed0*/  IMAD.U32 R0, RZ, RZ, UR7 ;  /* 0x00000007ff007e24 */ /* 0x002fd8000f8e00ff */
[----:B------:R2:W-:Y:S01]  /*1ee0*/  @P0 ATOMS.AND RZ, [UR6], R0 ;  /* 0x00000000ffff098c */ /* 0x0005e2000a800006 */
[----:B------:R-:W-:Y:S05]  /*1ef0*/  BRA `(.L_x_8) ;  /* 0x0000000000147947 */ /* 0x000fea0003800000 */
.L_x_10:
[----:B------:R-:W-:-:S07]  /*1f00*/  MOV R2, 0x1f20 ;  /* 0x00001f2000027802 */ /* 0x000fce0000000f00 */
[----:B------:R-:W-:Y:S05]  /*1f10*/  CALL.REL.NOINC `($__internal_0_$__cuda_sm10x_tcgen05_guardrail_trap_col_being_dealloced_not_returned_by_alloc) ;  /* 0x0000000000207944 */ /* 0x000fea0003c00000 */
[----:B------:R-:W-:Y:S05]  /*1f20*/  BRA `(.L_x_8) ;  /* 0x0000000000087947 */ /* 0x000fea0003800000 */
.L_x_9:
[----:B------:R-:W-:-:S07]  /*1f30*/  MOV R2, 0x1f50 ;  /* 0x00001f5000027802 */ /* 0x000fce0000000f00 */
[----:B------:R-:W-:Y:S05]  /*1f40*/  CALL.REL.NOINC `($__internal_2_$__cuda_sm10x_tcgen05_guardrail_trap_unallocated_columns_being_dealloced) ;  /* 0x00000000002c7944 */ /* 0x000fea0003c00000 */
.L_x_8:
[----:B------:R-:W-:Y:S01]  /*1f50*/  NOP ;  /* 0x0000000000007918 */ /* 0x000fe20000000000 */
[----:B--2---:R-:W-:Y:S05]  /*1f60*/  EXIT ;  /* 0x000000000000794d */ /* 0x004fea0003800000 */
.L_x_7:
[----:B------:R-:W0:Y:S02]  /*1f70*/  SYNCS.PHASECHK.TRANS64.TRYWAIT P0, [UR12+0x8000], RZ ;  /* 0x008000ffff0075a7 */ /* 0x000e24000800110c */
[----:B0-----:R-:W-:Y:S05]  /*1f80*/  @!P0 BRA `(.L_x_7) ;  /* 0xfffffffc00f88947 */ /* 0x001fea000383ffff */
[----:B------:R-:W-:Y:S05]  /*1f90*/  BRA `(.L_x_11) ;  /* 0xfffffff400c07947 */ /* 0x000fea000383ffff */
        .weak           $__internal_0_$__cuda_sm10x_tcgen05_guardrail_trap_col_being_dealloced_not_returned_by_alloc
        .type           $__internal_0_$__cuda_sm10x_tcgen05_guardrail_trap_col_being_dealloced_not_returned_by_alloc,@function
        .size           $__internal_0_$__cuda_sm10x_tcgen05_guardrail_trap_col_being_dealloced_not_returned_by_alloc,($__internal_1_$__cuda_sm10x_tcgen05_guardrail_trap_phase_invalid_during_alloc - $__internal_0_$__cuda_sm10x_tcgen05_guardrail_trap_col_being_dealloced_not_returned_by_alloc)
$__internal_0_$__cuda_sm10x_tcgen05_guardrail_trap_col_being_dealloced_not_returned_by_alloc:
[----:B------:R-:W-:Y:S05]  /*1fa0*/  BPT.TRAP 0x1 ;  /* 0x000000040000795c */ /* 0x000fea0000300000 */
[----:B------:R-:W-:-:S04]  /*1fb0*/  IMAD.MOV.U32 R3, RZ, RZ, 0x0 ;  /* 0x00000000ff037424 */ /* 0x000fc800078e00ff */
[----:B------:R-:W-:Y:S05]  /*1fc0*/  RET.REL.NODEC R2 `(gluon_mma) ;  /* 0xffffffe0020c7950 */ /* 0x000fea0003c3ffff */
        .weak           $__internal_1_$__cuda_sm10x_tcgen05_guardrail_trap_phase_invalid_during_alloc
        .type           $__internal_1_$__cuda_sm10x_tcgen05_guardrail_trap_phase_invalid_during_alloc,@function
        .size           $__internal_1_$__cuda_sm10x_tcgen05_guardrail_trap_phase_invalid_during_alloc,($__internal_2_$__cuda_sm10x_tcgen05_guardrail_trap_unallocated_columns_being_dealloced - $__internal_1_$__cuda_sm10x_tcgen05_guardrail_trap_phase_invalid_during_alloc)
$__internal_1_$__cuda_sm10x_tcgen05_guardrail_trap_phase_invalid_during_alloc:
[----:B------:R-:W-:Y:S05]  /*1fd0*/  BPT.TRAP 0x1 ;  /* 0x000000040000795c */ /* 0x000fea0000300000 */
[----:B------:R-:W-:-:S04]  /*1fe0*/  IMAD.MOV.U32 R3, RZ, RZ, 0x0 ;  /* 0x00000000ff037424 */ /* 0x000fc800078e00ff */
[----:B------:R-:W-:Y:S05]  /*1ff0*/  RET.REL.NODEC R2 `(gluon_mma) ;  /* 0xffffffe002007950 */ /* 0x000fea0003c3ffff */
        .weak           $__internal_2_$__cuda_sm10x_tcgen05_guardrail_trap_unallocated_columns_being_dealloced
        .type           $__internal_2_$__cuda_sm10x_tcgen05_guardrail_trap_unallocated_columns_being_dealloced,@function
        .size           $__internal_2_$__cuda_sm10x_tcgen05_guardrail_trap_unallocated_columns_being_dealloced,(.L_x_15 - $__internal_2_$__cuda_sm10x_tcgen05_guardrail_trap_unallocated_columns_being_dealloced)
$__internal_2_$__cuda_sm10x_tcgen05_guardrail_trap_unallocated_columns_being_dealloced:
[----:B------:R-:W-:Y:S05]  /*2000*/  BPT.TRAP 0x1 ;  /* 0x000000040000795c */ /* 0x000fea0000300000 */
[----:B------:R-:W-:-:S04]  /*2010*/  IMAD.MOV.U32 R3, RZ, RZ, 0x0 ;  /* 0x00000000ff037424 */ /* 0x000fc800078e00ff */
[----:B------:R-:W-:Y:S05]  /*2020*/  RET.REL.NODEC R2 `(gluon_mma) ;  /* 0xffffffdc02f47950 */ /* 0x000fea0003c3ffff */
.L_x_12:
[----:B------:R-:W-:-:S00]  /*2030*/  BRA `(.L_x_12) ;  /* 0xfffffffc00fc7947 */ /* 0x000fc0000383ffff */
[----:B------:R-:W-:-:S00]  /*2040*/  NOP ;  /* 0x0000000000007918 */ /* 0x000fc00000000000 */
        /* <DEDUP_REMOVED lines=11> */
.L_x_15:


//--------------------- .nv.shared.gluon_mma      --------------------------
	.section	.nv.shared.gluon_mma,"aw",@nobits
	.sectionflags	@""
	.align	16
	.zero		1024


//--------------------- .nv.shared.reserved.0     --------------------------
	.section	.nv.shared.reserved.0,"aw",@nobits
	.align	8
	.weak		__nv_reservedSMEM_offset_0_alias
	.size		__nv_reservedSMEM_offset_0_alias, 0, 64
	.other		__nv_reservedSMEM_offset_0_alias,@"STO_CUDA_RESERVED_SHARED STV_DEFAULT"
__nv_reservedSMEM_offset_0_alias:
	.zero		0
.nv.shared.reserved.0:
	.zero		64
	.weak		__nv_reservedSMEM_allocation_phase
	.type		__nv_reservedSMEM_allocation_phase,@object
	.size		__nv_reservedSMEM_allocation_phase,(.L_0 - __nv_reservedSMEM_allocation_phase)
__nv_reservedSMEM_allocation_phase:
	.zero		1
.L_0:
	.zero		7
	.weak		__nv_reservedSMEM_devtool_atexit_pc
	.type		__nv_reservedSMEM_devtool_atexit_pc,@object
	.size		__nv_reservedSMEM_devtool_atexit_pc,(__nv_reservedSMEM_allocation_mask - __nv_reservedSMEM_devtool_atexit_pc)
__nv_reservedSMEM_devtool_atexit_pc:
	.zero		8
	.weak		__nv_reservedSMEM_allocation_mask
	.type		__nv_reservedSMEM_allocation_mask,@object
	.size		__nv_reservedSMEM_allocation_mask,(.L_2 - __nv_reservedSMEM_allocation_mask)
__nv_reservedSMEM_allocation_mask:
	.zero		4
.L_2:


//--------------------- .nv.constant0.gluon_mma   --------------------------
	.section	.nv.constant0.gluon_mma,"a",@progbits
	.sectionflags	@""
	.align	4
.nv.constant0.gluon_mma:
	.zero		936


//--------------------- SYMBOLS --------------------------

	.type		.nv.reservedSmem.offset0,@object
	.size		.nv.reservedSmem.offset0,0x4
	.type		.nv.reservedSmem.cap,@object
	.size		.nv.reservedSmem.cap,0x4
